	.target	sm_100a

	.elftype	@"ET_EXEC"


//--------------------- .note.nv.tkinfo           --------------------------
	.section	.note.nv.tkinfo,"",@"SHT_NOTE"
	.sectionflags	@"SHF_NOTE_NV_TKINFO"
	.tkinfo
        /*0018*/ 	.word	0x00000002
        /*0030*/ 	.string	""
        /*0030*/ 	.string	"ptxas"
        /*0030*/ 	.string	"Cuda compilation tools, release 13.0, V13.0.88"
        /*0030*/ 	.string	"Build cuda_13.0.r13.0/compiler.36424714_0"
        /*0030*/ 	.string	"-arch sm_100a -m 64 "



//--------------------- .note.nv.cuinfo           --------------------------
	.section	.note.nv.cuinfo,"",@"SHT_NOTE"
	.sectionflags	@"SHF_NOTE_NV_CUINFO"
        /*0018*/ 	.short	0x0002
        /*001a*/ 	.short	0x0064
        /*001c*/ 	.short	0x0082
	.zero		2


//--------------------- .nv.info                  --------------------------
	.section	.nv.info,"",@"SHT_CUDA_INFO"
	.align	4


	//----- nvinfo : EIATTR_REGCOUNT
	.align		4
        /*0000*/ 	.byte	0x04, 0x2f
        /*0002*/ 	.short	(.L_19 - .L_18)
	.align		4
.L_18:
        /*0004*/ 	.word	index@(_ZN7cutlass13device_kernelINS_4gemm6kernel13GemmUniversalIN4cute5tupleIJiiiiEEENS1_10collective13CollectiveMmaINS1_35MainloopSm100TmaUmmaWarpSpecializedILi6ELi2ELi2ENS5_IJNS4_1CILi1EEESB_SB_EEEEENS5_IJNSA_ILi128EEENSA_ILi256EEENSA_ILi32EEEEEENS_6half_tENS5_IJlSB_lEEESI_SJ_NS4_8TiledMMAINS4_8MMA_AtomIJNS4_20SM100_MMA_F16BF16_SSISI_SI_fLi128ELi256ELNS4_4UMMA5MajorE0ELSO_0ELNSN_7ScaleInE0ELSP_0EEEEEENS4_6LayoutISC_NS5_IJNSA_ILi0EEEST_ST_EEEEENS5_IJNS4_10UnderscoreESW_SW_EEEEENS4_13SM90_TMA_LOADENS4_14ComposedLayoutINS4_7SwizzleILi2ELi4ELi3EEENS4_18smem_ptr_flag_bitsILi16EEENSS_INS5_IJNSA_ILi8EEESG_EEENS5_IJSG_SB_EEEEEEEvNS4_8identityESZ_S19_vS1A_EENS_8epilogue10collective18CollectiveEpilogueINS1C_23Sm100TmaWarpSpecializedILi4ELi2ELi64ELb1ELb0EEEJSH_NS5_IJNSS_ISE_SB_EENSS_INSA_ILi64EEESB_EEEEESI_SJ_SI_SJ_NS1C_6fusion15FusionCallbacksIS1G_NS1L_17LinearCombinationISI_fSI_fLNS_15FloatRoundStyleE2EEESH_S1K_JEEENS4_5SM1004TMEM4LOAD26SM100_TMEM_LOAD_32dp32b64xESZ_NS10_INS11_ILi3ELi4ELi3EEES14_NSS_INS5_IJS15_S1I_EEENS5_IJS1I_SB_EEEEEEENS4_39AutoVectorizingCopyWithAssumedAlignmentILi128EEENS4_14SM90_TMA_STOREES1Z_S21_S21_EEEvvEEEEvNT_6ParamsE)
        /*0008*/ 	.word	0x000000b9


	//----- nvinfo : EIATTR_FRAME_SIZE
	.align		4
.L_19:
        /*000c*/ 	.byte	0x04, 0x11
        /*000e*/ 	.short	(.L_21 - .L_20)
	.align		4
.L_20:
        /*0010*/ 	.word	index@($__internal_2_$__cuda_sm10x_tcgen05_guardrail_trap_unallocated_columns_being_dealloced)
        /*0014*/ 	.word	0x00000000


	//----- nvinfo : EIATTR_FRAME_SIZE
	.align		4
.L_21:
        /*0018*/ 	.byte	0x04, 0x11
        /*001a*/ 	.short	(.L_23 - .L_22)
	.align		4
.L_22:
        /*001c*/ 	.word	index@($__internal_1_$__cuda_sm10x_tcgen05_guardrail_trap_phase_invalid_during_alloc)
        /*0020*/ 	.word	0x00000000


	//----- nvinfo : EIATTR_FRAME_SIZE
	.align		4
.L_23:
        /*0024*/ 	.byte	0x04, 0x11
        /*0026*/ 	.short	(.L_25 - .L_24)
	.align		4
.L_24:
        /*0028*/ 	.word	index@($__internal_0_$__cuda_sm10x_tcgen05_guardrail_trap_col_being_dealloced_not_returned_by_alloc)
        /*002c*/ 	.word	0x00000000


	//----- nvinfo : EIATTR_FRAME_SIZE
	.align		4
.L_25:
        /*0030*/ 	.byte	0x04, 0x11
        /*0032*/ 	.short	(.L_27 - .L_26)
	.align		4
.L_26:
        /*0034*/ 	.word	index@(_ZN7cutlass13device_kernelINS_4gemm6kernel13GemmUniversalIN4cute5tupleIJiiiiEEENS1_10collective13CollectiveMmaINS1_35MainloopSm100TmaUmmaWarpSpecializedILi6ELi2ELi2ENS5_IJNS4_1CILi1EEESB_SB_EEEEENS5_IJNSA_ILi128EEENSA_ILi256EEENSA_ILi32EEEEEENS_6half_tENS5_IJlSB_lEEESI_SJ_NS4_8TiledMMAINS4_8MMA_AtomIJNS4_20SM100_MMA_F16BF16_SSISI_SI_fLi128ELi256ELNS4_4UMMA5MajorE0ELSO_0ELNSN_7ScaleInE0ELSP_0EEEEEENS4_6LayoutISC_NS5_IJNSA_ILi0EEEST_ST_EEEEENS5_IJNS4_10UnderscoreESW_SW_EEEEENS4_13SM90_TMA_LOADENS4_14ComposedLayoutINS4_7SwizzleILi2ELi4ELi3EEENS4_18smem_ptr_flag_bitsILi16EEENSS_INS5_IJNSA_ILi8EEESG_EEENS5_IJSG_SB_EEEEEEEvNS4_8identityESZ_S19_vS1A_EENS_8epilogue10collective18CollectiveEpilogueINS1C_23Sm100TmaWarpSpecializedILi4ELi2ELi64ELb1ELb0EEEJSH_NS5_IJNSS_ISE_SB_EENSS_INSA_ILi64EEESB_EEEEESI_SJ_SI_SJ_NS1C_6fusion15FusionCallbacksIS1G_NS1L_17LinearCombinationISI_fSI_fLNS_15FloatRoundStyleE2EEESH_S1K_JEEENS4_5SM1004TMEM4LOAD26SM100_TMEM_LOAD_32dp32b64xESZ_NS10_INS11_ILi3ELi4ELi3EEES14_NSS_INS5_IJS15_S1I_EEENS5_IJS1I_SB_EEEEEEENS4_39AutoVectorizingCopyWithAssumedAlignmentILi128EEENS4_14SM90_TMA_STOREES1Z_S21_S21_EEEvvEEEEvNT_6ParamsE)
        /*0038*/ 	.word	0x00000000


	//----- nvinfo : EIATTR_MIN_STACK_SIZE
	.align		4
.L_27:
        /*003c*/ 	.byte	0x04, 0x12
        /*003e*/ 	.short	(.L_29 - .L_28)
	.align		4
.L_28:
        /*0040*/ 	.word	index@(_ZN7cutlass13device_kernelINS_4gemm6kernel13GemmUniversalIN4cute5tupleIJiiiiEEENS1_10collective13CollectiveMmaINS1_35MainloopSm100TmaUmmaWarpSpecializedILi6ELi2ELi2ENS5_IJNS4_1CILi1EEESB_SB_EEEEENS5_IJNSA_ILi128EEENSA_ILi256EEENSA_ILi32EEEEEENS_6half_tENS5_IJlSB_lEEESI_SJ_NS4_8TiledMMAINS4_8MMA_AtomIJNS4_20SM100_MMA_F16BF16_SSISI_SI_fLi128ELi256ELNS4_4UMMA5MajorE0ELSO_0ELNSN_7ScaleInE0ELSP_0EEEEEENS4_6LayoutISC_NS5_IJNSA_ILi0EEEST_ST_EEEEENS5_IJNS4_10UnderscoreESW_SW_EEEEENS4_13SM90_TMA_LOADENS4_14ComposedLayoutINS4_7SwizzleILi2ELi4ELi3EEENS4_18smem_ptr_flag_bitsILi16EEENSS_INS5_IJNSA_ILi8EEESG_EEENS5_IJSG_SB_EEEEEEEvNS4_8identityESZ_S19_vS1A_EENS_8epilogue10collective18CollectiveEpilogueINS1C_23Sm100TmaWarpSpecializedILi4ELi2ELi64ELb1ELb0EEEJSH_NS5_IJNSS_ISE_SB_EENSS_INSA_ILi64EEESB_EEEEESI_SJ_SI_SJ_NS1C_6fusion15FusionCallbacksIS1G_NS1L_17LinearCombinationISI_fSI_fLNS_15FloatRoundStyleE2EEESH_S1K_JEEENS4_5SM1004TMEM4LOAD26SM100_TMEM_LOAD_32dp32b64xESZ_NS10_INS11_ILi3ELi4ELi3EEES14_NSS_INS5_IJS15_S1I_EEENS5_IJS1I_SB_EEEEEEENS4_39AutoVectorizingCopyWithAssumedAlignmentILi128EEENS4_14SM90_TMA_STOREES1Z_S21_S21_EEEvvEEEEvNT_6ParamsE)
        /*0044*/ 	.word	0x00000000
.L_29:


//--------------------- .nv.compat                --------------------------
	.section	.nv.compat,"",@"SHT_CUDA_COMPAT_INFO"
	.align	4
        /*0000*/ 	.byte	0x02, 0x09, 0x01, 0x00, 0x02, 0x02, 0x02, 0x00, 0x02, 0x05, 0x05, 0x00, 0x03, 0x07, 0x01, 0x01
        /*0010*/ 	.byte	0x02, 0x03, 0x01, 0x00, 0x02, 0x06, 0x01, 0x00, 0x04, 0x0b, 0x08, 0x00, 0x09, 0x00, 0x00, 0x00
        /*0020*/ 	.byte	0x00, 0x00, 0x00, 0x00


//--------------------- .nv.info._ZN7cutlass13device_kernelINS_4gemm6kernel13GemmUniversalIN4cute5tupleIJiiiiEEENS1_10collective13CollectiveMmaINS1_35MainloopSm100TmaUmmaWarpSpecializedILi6ELi2ELi2ENS5_IJNS4_1CILi1EEESB_SB_EEEEENS5_IJNSA_ILi128EEENSA_ILi256EEENSA_ILi32EEEEEENS_6half_tENS5_IJlSB_lEEESI_SJ_NS4_8TiledMMAINS4_8MMA_AtomIJNS4_20SM100_MMA_F16BF16_SSISI_SI_fLi128ELi256ELNS4_4UMMA5MajorE0ELSO_0ELNSN_7ScaleInE0ELSP_0EEEEEENS4_6LayoutISC_NS5_IJNSA_ILi0EEEST_ST_EEEEENS5_IJNS4_10UnderscoreESW_SW_EEEEENS4_13SM90_TMA_LOADENS4_14ComposedLayoutINS4_7SwizzleILi2ELi4ELi3EEENS4_18smem_ptr_flag_bitsILi16EEENSS_INS5_IJNSA_ILi8EEESG_EEENS5_IJSG_SB_EEEEEEEvNS4_8identityESZ_S19_vS1A_EENS_8epilogue10collective18CollectiveEpilogueINS1C_23Sm100TmaWarpSpecializedILi4ELi2ELi64ELb1ELb0EEEJSH_NS5_IJNSS_ISE_SB_EENSS_INSA_ILi64EEESB_EEEEESI_SJ_SI_SJ_NS1C_6fusion15FusionCallbacksIS1G_NS1L_17LinearCombinationISI_fSI_fLNS_15FloatRoundStyleE2EEESH_S1K_JEEENS4_5SM1004TMEM4LOAD26SM100_TMEM_LOAD_32dp32b64xESZ_NS10_INS11_ILi3ELi4ELi3EEES14_NSS_INS5_IJS15_S1I_EEENS5_IJS1I_SB_EEEEEEENS4_39AutoVectorizingCopyWithAssumedAlignmentILi128EEENS4_14SM90_TMA_STOREES1Z_S21_S21_EEEvvEEEEvNT_6ParamsE --------------------------
	.section	.nv.info._ZN7cutlass13device_kernelINS_4gemm6kernel13GemmUniversalIN4cute5tupleIJiiiiEEENS1_10collective13CollectiveMmaINS1_35MainloopSm100TmaUmmaWarpSpecializedILi6ELi2ELi2ENS5_IJNS4_1CILi1EEESB_SB_EEEEENS5_IJNSA_ILi128EEENSA_ILi256EEENSA_ILi32EEEEEENS_6half_tENS5_IJlSB_lEEESI_SJ_NS4_8TiledMMAINS4_8MMA_AtomIJNS4_20SM100_MMA_F16BF16_SSISI_SI_fLi128ELi256ELNS4_4UMMA5MajorE0ELSO_0ELNSN_7ScaleInE0ELSP_0EEEEEENS4_6LayoutISC_NS5_IJNSA_ILi0EEEST_ST_EEEEENS5_IJNS4_10UnderscoreESW_SW_EEEEENS4_13SM90_TMA_LOADENS4_14ComposedLayoutINS4_7SwizzleILi2ELi4ELi3EEENS4_18smem_ptr_flag_bitsILi16EEENSS_INS5_IJNSA_ILi8EEESG_EEENS5_IJSG_SB_EEEEEEEvNS4_8identityESZ_S19_vS1A_EENS_8epilogue10collective18CollectiveEpilogueINS1C_23Sm100TmaWarpSpecializedILi4ELi2ELi64ELb1ELb0EEEJSH_NS5_IJNSS_ISE_SB_EENSS_INSA_ILi64EEESB_EEEEESI_SJ_SI_SJ_NS1C_6fusion15FusionCallbacksIS1G_NS1L_17LinearCombinationISI_fSI_fLNS_15FloatRoundStyleE2EEESH_S1K_JEEENS4_5SM1004TMEM4LOAD26SM100_TMEM_LOAD_32dp32b64xESZ_NS10_INS11_ILi3ELi4ELi3EEES14_NSS_INS5_IJS15_S1I_EEENS5_IJS1I_SB_EEEEEEENS4_39AutoVectorizingCopyWithAssumedAlignmentILi128EEENS4_14SM90_TMA_STOREES1Z_S21_S21_EEEvvEEEEvNT_6ParamsE,"",@"SHT_CUDA_INFO"
	.sectionflags	@""
	.align	4


	//----- nvinfo : EIATTR_CUDA_API_VERSION
	.align		4
        /*0000*/ 	.byte	0x04, 0x37
        /*0002*/ 	.short	(.L_31 - .L_30)
.L_30:
        /*0004*/ 	.word	0x00000082


	//----- nvinfo : EIATTR_KPARAM_INFO
	.align		4
.L_31:
        /*0008*/ 	.byte	0x04, 0x17
        /*000a*/ 	.short	(.L_33 - .L_32)
.L_32:
        /*000c*/ 	.word	0x00000000
        /*0010*/ 	.short	0x0000
        /*0012*/ 	.short	0x0000
        /*0014*/ 	.byte	0x00, 0xf0, 0x01, 0x20


	//----- nvinfo : EIATTR_AT_ENTRY_FRAGMENTS
	.align		4
.L_33:
        /*0018*/ 	.byte	0x04, 0x4f
        /*001a*/ 	.short	(.L_35 - .L_34)


	//   ....[0]....
.L_34:
        /*001c*/ 	.word	0x00000006


	//----- nvinfo : EIATTR_RESERVED_SMEM_USED
	.align		4
.L_35:
        /*0020*/ 	.byte	0x01, 0x41
	.zero		2


	//----- nvinfo : EIATTR_SPARSE_MMA_MASK
	.align		4
        /*0024*/ 	.byte	0x03, 0x50
        /*0026*/ 	.short	0x0000


	//----- nvinfo : EIATTR_TCGEN05_1CTA_USED
	.align		4
        /*0028*/ 	.byte	0x01, 0x51
	.zero		2


	//----- nvinfo : EIATTR_MAXREG_COUNT
	.align		4
        /*002c*/ 	.byte	0x03, 0x1b
        /*002e*/ 	.short	0x00ff


	//----- nvinfo : EIATTR_NUM_BARRIERS
	.align		4
        /*0030*/ 	.byte	0x02, 0x4c
        /*0032*/ 	.byte	0x07
	.zero		1


	//----- nvinfo : EIATTR_EXTERNS
	.align		4
        /*0034*/ 	.byte	0x04, 0x0f
        /*0036*/ 	.short	(.L_37 - .L_36)


	//   ....[0]....
	.align		4
.L_36:
        /*0038*/ 	.word	index@(__assertfail)


	//----- nvinfo : EIATTR_MERCURY_ISA_VERSION
	.align		4
.L_37:
        /*003c*/ 	.byte	0x03, 0x5f
        /*003e*/ 	.short	0x0101


	//----- nvinfo : EIATTR_INT_WARP_WIDE_INSTR_OFFSETS
	.align		4
        /*0040*/ 	.byte	0x04, 0x31
        /*0042*/ 	.short	(.L_39 - .L_38)


	//   ....[0]....
.L_38:
        /*0044*/ 	.word	0x00001df0


	//   ....[1]....
        /*0048*/ 	.word	0x00003760


	//   ....[2]....
        /*004c*/ 	.word	0x00003780


	//   ....[3]....
        /*0050*/ 	.word	0x000037b0


	//   ....[4]....
        /*0054*/ 	.word	0x000040f0


	//   ....[5]....
        /*0058*/ 	.word	0x00004160


	//   ....[6]....
        /*005c*/ 	.word	0x00004240


	//   ....[7]....
        /*0060*/ 	.word	0x000042c0


	//   ....[8]....
        /*0064*/ 	.word	0x000043d0


	//   ....[9]....
        /*0068*/ 	.word	0x00004460


	//   ....[10]....
        /*006c*/ 	.word	0x00004640


	//   ....[11]....
        /*0070*/ 	.word	0x000047a0


	//----- nvinfo : EIATTR_COOP_GROUP_MASK_REGIDS
	.align		4
.L_39:
        /*0074*/ 	.byte	0x04, 0x29
        /*0076*/ 	.short	(.L_41 - .L_40)


	//   ....[0]....
.L_40:
        /*0078*/ 	.word	0xffffffff


	//   ....[1]....
        /*007c*/ 	.word	0xffffffff


	//   ....[2]....
        /*0080*/ 	.word	0xffffffff


	//   ....[3]....
        /*0084*/ 	.word	0xffffffff


	//   ....[4]....
        /*0088*/ 	.word	0xffffffff


	//   ....[5]....
        /*008c*/ 	.word	0xffffffff


	//   ....[6]....
        /*0090*/ 	.word	0xffffffff


	//   ....[7]....
        /*0094*/ 	.word	0xffffffff


	//   ....[8]....
        /*0098*/ 	.word	0xffffffff


	//   ....[9]....
        /*009c*/ 	.word	0xffffffff


	//   ....[10]....
        /*00a0*/ 	.word	0xffffffff


	//   ....[11]....
        /*00a4*/ 	.word	0xffffffff


	//   ....[12]....
        /*00a8*/ 	.word	0xffffffff


	//----- nvinfo : EIATTR_COOP_GROUP_INSTR_OFFSETS
	.align		4
.L_41:
        /*00ac*/ 	.byte	0x04, 0x28
        /*00ae*/ 	.short	(.L_43 - .L_42)


	//   ....[0]....
.L_42:
        /*00b0*/ 	.word	0x00000090


	//   ....[1]....
        /*00b4*/ 	.word	0x000004d0


	//   ....[2]....
        /*00b8*/ 	.word	0x00000680


	//   ....[3]....
        /*00bc*/ 	.word	0x00000820


	//   ....[4]....
        /*00c0*/ 	.word	0x00000920


	//   ....[5]....
        /*00c4*/ 	.word	0x00000a90


	//   ....[6]....
        /*00c8*/ 	.word	0x00000bf0


	//   ....[7]....
        /*00cc*/ 	.word	0x00001cd0


	//   ....[8]....
        /*00d0*/ 	.word	0x00002bd0


	//   ....[9]....
        /*00d4*/ 	.word	0x00002de0


	//   ....[10]....
        /*00d8*/ 	.word	0x00002e10


	//   ....[11]....
        /*00dc*/ 	.word	0x00003640


	//   ....[12]....
        /*00e0*/ 	.word	0x00003870


	//----- nvinfo : EIATTR_VRC_CTA_INIT_COUNT
	.align		4
.L_43:
        /*00e4*/ 	.byte	0x02, 0x4a
        /*00e6*/ 	.byte	0x80
	.zero		1


	//----- nvinfo : EIATTR_SYSCALL_OFFSETS
	.align		4
        /*00e8*/ 	.byte	0x04, 0x46
        /*00ea*/ 	.short	(.L_45 - .L_44)


	//   ....[0]....
.L_44:
        /*00ec*/ 	.word	0x00005250


	//   ....[1]....
        /*00f0*/ 	.word	0x00005340


	//   ....[2]....
        /*00f4*/ 	.word	0x00005cb0


	//   ....[3]....
        /*00f8*/ 	.word	0x00007170


	//   ....[4]....
        /*00fc*/ 	.word	0x00008590


	//   ....[5]....
        /*0100*/ 	.word	0x000099a0


	//----- nvinfo : EIATTR_MBARRIER_INSTR_OFFSETS
	.align		4
.L_45:
        /*0104*/ 	.byte	0x04, 0x39
        /*0106*/ 	.short	(.L_47 - .L_46)


	//   ....[0]....
.L_46:
        /*0108*/ 	.word	0x000005b0
        /*010c*/ 	.word	0x000000ff
        /*0110*/ 	.word	0x00000000
        /*0114*/ 	.short	0x0100
        /*0116*/ 	.byte	0x05
	.zero		1


	//   ....[1]....
        /*0118*/ 	.word	0x000005c0
        /*011c*/ 	.word	0x000000ff
        /*0120*/ 	.word	0x00000030
        /*0124*/ 	.short	0x0100
        /*0126*/ 	.byte	0x05
	.zero		1


	//   ....[2]....
        /*0128*/ 	.word	0x000005d0
        /*012c*/ 	.word	0x000000ff
        /*0130*/ 	.word	0x00000008
        /*0134*/ 	.short	0x0100
        /*0136*/ 	.byte	0x05
	.zero		1


	//   ....[3]....
        /*0138*/ 	.word	0x000005e0
        /*013c*/ 	.word	0x000000ff
        /*0140*/ 	.word	0x00000038
        /*0144*/ 	.short	0x0100
        /*0146*/ 	.byte	0x05
	.zero		1


	//   ....[4]....
        /*0148*/ 	.word	0x000005f0
        /*014c*/ 	.word	0x000000ff
        /*0150*/ 	.word	0x00000010
        /*0154*/ 	.short	0x0100
        /*0156*/ 	.byte	0x05
	.zero		1


	//   ....[5]....
        /*0158*/ 	.word	0x00000600
        /*015c*/ 	.word	0x000000ff
        /*0160*/ 	.word	0x00000040
        /*0164*/ 	.short	0x0100
        /*0166*/ 	.byte	0x05
	.zero		1


	//   ....[6]....
        /*0168*/ 	.word	0x00000610
        /*016c*/ 	.word	0x000000ff
        /*0170*/ 	.word	0x00000018
        /*0174*/ 	.short	0x0100
        /*0176*/ 	.byte	0x05
	.zero		1


	//   ....[7]....
        /*0178*/ 	.word	0x00000620
        /*017c*/ 	.word	0x000000ff
        /*0180*/ 	.word	0x00000048
        /*0184*/ 	.short	0x0100
        /*0186*/ 	.byte	0x05
	.zero		1


	//   ....[8]....
        /*0188*/ 	.word	0x00000630
        /*018c*/ 	.word	0x000000ff
        /*0190*/ 	.word	0x00000020
        /*0194*/ 	.short	0x0100
        /*0196*/ 	.byte	0x05
	.zero		1


	//   ....[9]....
        /*0198*/ 	.word	0x00000640
        /*019c*/ 	.word	0x000000ff
        /*01a0*/ 	.word	0x00000050
        /*01a4*/ 	.short	0x0100
        /*01a6*/ 	.byte	0x05
	.zero		1


	//   ....[10]....
        /*01a8*/ 	.word	0x00000650
        /*01ac*/ 	.word	0x000000ff
        /*01b0*/ 	.word	0x00000028
        /*01b4*/ 	.short	0x0100
        /*01b6*/ 	.byte	0x05
	.zero		1


	//   ....[11]....
        /*01b8*/ 	.word	0x00000660
        /*01bc*/ 	.word	0x000000ff
        /*01c0*/ 	.word	0x00000058
        /*01c4*/ 	.short	0x0100
        /*01c6*/ 	.byte	0x05
	.zero		1


	//   ....[12]....
        /*01c8*/ 	.word	0x00000790
        /*01cc*/ 	.word	0x000000ff
        /*01d0*/ 	.word	0x00000060
        /*01d4*/ 	.short	0x0100
        /*01d6*/ 	.byte	0x07
	.zero		1


	//   ....[13]....
        /*01d8*/ 	.word	0x000007a0
        /*01dc*/ 	.word	0x000000ff
        /*01e0*/ 	.word	0x00000080
        /*01e4*/ 	.short	0x0100
        /*01e6*/ 	.byte	0x07
	.zero		1


	//   ....[14]....
        /*01e8*/ 	.word	0x000007b0
        /*01ec*/ 	.word	0x000000ff
        /*01f0*/ 	.word	0x00000068
        /*01f4*/ 	.short	0x0100
        /*01f6*/ 	.byte	0x07
	.zero		1


	//   ....[15]....
        /*01f8*/ 	.word	0x000007c0
        /*01fc*/ 	.word	0x000000ff
        /*0200*/ 	.word	0x00000088
        /*0204*/ 	.short	0x0100
        /*0206*/ 	.byte	0x07
	.zero		1


	//   ....[16]....
        /*0208*/ 	.word	0x000007d0
        /*020c*/ 	.word	0x000000ff
        /*0210*/ 	.word	0x00000070
        /*0214*/ 	.short	0x0100
        /*0216*/ 	.byte	0x07
	.zero		1


	//   ....[17]....
        /*0218*/ 	.word	0x000007e0
        /*021c*/ 	.word	0x000000ff
        /*0220*/ 	.word	0x00000090
        /*0224*/ 	.short	0x0100
        /*0226*/ 	.byte	0x07
	.zero		1


	//   ....[18]....
        /*0228*/ 	.word	0x000007f0
        /*022c*/ 	.word	0x000000ff
        /*0230*/ 	.word	0x00000078
        /*0234*/ 	.short	0x0100
        /*0236*/ 	.byte	0x07
	.zero		1


	//   ....[19]....
        /*0238*/ 	.word	0x00000800
        /*023c*/ 	.word	0x000000ff
        /*0240*/ 	.word	0x00000098
        /*0244*/ 	.short	0x0100
        /*0246*/ 	.byte	0x07
	.zero		1


	//   ....[20]....
        /*0248*/ 	.word	0x000008f0
        /*024c*/ 	.word	0x000000ff
        /*0250*/ 	.word	0x000000a0
        /*0254*/ 	.short	0x0100
        /*0256*/ 	.byte	0x05
	.zero		1


	//   ....[21]....
        /*0258*/ 	.word	0x00000900
        /*025c*/ 	.word	0x000000ff
        /*0260*/ 	.word	0x000000a8
        /*0264*/ 	.short	0x0100
        /*0266*/ 	.byte	0x05
	.zero		1


	//   ....[22]....
        /*0268*/ 	.word	0x00000a40
        /*026c*/ 	.word	0x000000ff
        /*0270*/ 	.word	0x000000b0
        /*0274*/ 	.short	0x0100
        /*0276*/ 	.byte	0x05
	.zero		1


	//   ....[23]....
        /*0278*/ 	.word	0x00000a50
        /*027c*/ 	.word	0x000000ff
        /*0280*/ 	.word	0x000000c0
        /*0284*/ 	.short	0x0100
        /*0286*/ 	.byte	0x05
	.zero		1


	//   ....[24]....
        /*0288*/ 	.word	0x00000a60
        /*028c*/ 	.word	0x000000ff
        /*0290*/ 	.word	0x000000b8
        /*0294*/ 	.short	0x0100
        /*0296*/ 	.byte	0x05
	.zero		1


	//   ....[25]....
        /*0298*/ 	.word	0x00000a70
        /*029c*/ 	.word	0x000000ff
        /*02a0*/ 	.word	0x000000c8
        /*02a4*/ 	.short	0x0100
        /*02a6*/ 	.byte	0x05
	.zero		1


	//   ....[26]....
        /*02a8*/ 	.word	0x00000ba0
        /*02ac*/ 	.word	0x000000ff
        /*02b0*/ 	.word	0x000000d0
        /*02b4*/ 	.short	0x0100
        /*02b6*/ 	.byte	0x07
	.zero		1


	//   ....[27]....
        /*02b8*/ 	.word	0x00000bb0
        /*02bc*/ 	.word	0x000000ff
        /*02c0*/ 	.word	0x000000e0
        /*02c4*/ 	.short	0x0100
        /*02c6*/ 	.byte	0x07
	.zero		1


	//   ....[28]....
        /*02c8*/ 	.word	0x00000bc0
        /*02cc*/ 	.word	0x000000ff
        /*02d0*/ 	.word	0x000000d8
        /*02d4*/ 	.short	0x0100
        /*02d6*/ 	.byte	0x07
	.zero		1


	//   ....[29]....
        /*02d8*/ 	.word	0x00000bd0
        /*02dc*/ 	.word	0x000000ff
        /*02e0*/ 	.word	0x000000e8
        /*02e4*/ 	.short	0x0100
        /*02e6*/ 	.byte	0x07
	.zero		1


	//   ....[30]....
        /*02e8*/ 	.word	0x00000cc0
        /*02ec*/ 	.word	0x000000ff
        /*02f0*/ 	.word	0x000000f0
        /*02f4*/ 	.short	0x0100
        /*02f6*/ 	.byte	0x05
	.zero		1


	//   ....[31]....
        /*02f8*/ 	.word	0x00000cd0
        /*02fc*/ 	.word	0x000000ff
        /*0300*/ 	.word	0x00000100
        /*0304*/ 	.short	0x0100
        /*0306*/ 	.byte	0x05
	.zero		1


	//   ....[32]....
        /*0308*/ 	.word	0x00000ce0
        /*030c*/ 	.word	0x000000ff
        /*0310*/ 	.word	0x000000f8
        /*0314*/ 	.short	0x0100
        /*0316*/ 	.byte	0x05
	.zero		1


	//   ....[33]....
        /*0318*/ 	.word	0x00000cf0
        /*031c*/ 	.word	0x000000ff
        /*0320*/ 	.word	0x00000108
        /*0324*/ 	.short	0x0100
        /*0326*/ 	.byte	0x05
	.zero		1


	//   ....[34]....
        /*0328*/ 	.word	0x000015d0
        /*032c*/ 	.word	0x00000003
        /*0330*/ 	.word	0x00000100
        /*0334*/ 	.short	0x010a
        /*0336*/ 	.byte	0xff
	.zero		1


	//   ....[35]....
        /*0338*/ 	.word	0x00001600
        /*033c*/ 	.word	0x00000003
        /*0340*/ 	.word	0x000000f0
        /*0344*/ 	.short	0x0101
        /*0346*/ 	.byte	0xff
	.zero		1


	//   ....[36]....
        /*0348*/ 	.word	0x000016d0
        /*034c*/ 	.word	0x000000ff
        /*0350*/ 	.word	0x00000030
        /*0354*/ 	.short	0x010a
        /*0356*/ 	.byte	0x08
	.zero		1


	//   ....[37]....
        /*0358*/ 	.word	0x00001770
        /*035c*/ 	.word	0x000000ff
        /*0360*/ 	.word	0x00000030
        /*0364*/ 	.short	0x010a
        /*0366*/ 	.byte	0x21
	.zero		1


	//   ....[38]....
        /*0368*/ 	.word	0x000018c0
        /*036c*/ 	.word	0x000000ff
        /*0370*/ 	.word	0x00000030
        /*0374*/ 	.short	0x010a
        /*0376*/ 	.byte	0x08
	.zero		1


	//   ....[39]....
        /*0378*/ 	.word	0x000019d0
        /*037c*/ 	.word	0x000000ff
        /*0380*/ 	.word	0x000000a8
        /*0384*/ 	.short	0x0101
        /*0386*/ 	.byte	0x04
	.zero		1


	//   ....[40]....
        /*0388*/ 	.word	0x000019f0
        /*038c*/ 	.word	0x000000ff
        /*0390*/ 	.word	0x00000030
        /*0394*/ 	.short	0x010a
        /*0396*/ 	.byte	0x08
	.zero		1


	//   ....[41]....
        /*0398*/ 	.word	0x00001a70
        /*039c*/ 	.word	0x000000ff
        /*03a0*/ 	.word	0x00000030
        /*03a4*/ 	.short	0x010a
        /*03a6*/ 	.byte	0x11
	.zero		1


	//   ....[42]....
        /*03a8*/ 	.word	0x00001bc0
        /*03ac*/ 	.word	0x000000ff
        /*03b0*/ 	.word	0x00000030
        /*03b4*/ 	.short	0x010a
        /*03b6*/ 	.byte	0x08
	.zero		1


	//   ....[43]....
        /*03b8*/ 	.word	0x00001d00
        /*03bc*/ 	.word	0x00000002
        /*03c0*/ 	.word	0x000000b0
        /*03c4*/ 	.short	0x010a
        /*03c6*/ 	.byte	0xff
	.zero		1


	//   ....[44]....
        /*03c8*/ 	.word	0x00001dc0
        /*03cc*/ 	.word	0x00000002
        /*03d0*/ 	.word	0x00000000
        /*03d4*/ 	.short	0x0101
        /*03d6*/ 	.byte	0xff
	.zero		1


	//   ....[45]....
        /*03d8*/ 	.word	0x00002320
        /*03dc*/ 	.word	0x000000ff
        /*03e0*/ 	.word	0x00000000
        /*03e4*/ 	.short	0x010a
        /*03e6*/ 	.byte	0x05
	.zero		1


	//   ....[46]....
        /*03e8*/ 	.word	0x000023b0
        /*03ec*/ 	.word	0x000000ff
        /*03f0*/ 	.word	0x00000000
        /*03f4*/ 	.short	0x010a
        /*03f6*/ 	.byte	0x05
	.zero		1


	//   ....[47]....
        /*03f8*/ 	.word	0x00002440
        /*03fc*/ 	.word	0x000000ff
        /*0400*/ 	.word	0x00000000
        /*0404*/ 	.short	0x010a
        /*0406*/ 	.byte	0x05
	.zero		1


	//   ....[48]....
        /*0408*/ 	.word	0x000024d0
        /*040c*/ 	.word	0x000000ff
        /*0410*/ 	.word	0x00000000
        /*0414*/ 	.short	0x010a
        /*0416*/ 	.byte	0x05
	.zero		1


	//   ....[49]....
        /*0418*/ 	.word	0x00002560
        /*041c*/ 	.word	0x000000ff
        /*0420*/ 	.word	0x00000000
        /*0424*/ 	.short	0x010a
        /*0426*/ 	.byte	0x05
	.zero		1


	//   ....[50]....
        /*0428*/ 	.word	0x00002600
        /*042c*/ 	.word	0x00000000
        /*0430*/ 	.word	0x00000000
        /*0434*/ 	.short	0x010a
        /*0436*/ 	.byte	0xff
	.zero		1


	//   ....[51]....
        /*0438*/ 	.word	0x00002720
        /*043c*/ 	.word	0x00000000
        /*0440*/ 	.word	0x000000f0
        /*0444*/ 	.short	0x010a
        /*0446*/ 	.byte	0xff
	.zero		1


	//   ....[52]....
        /*0448*/ 	.word	0x00002780
        /*044c*/ 	.word	0x00000004
        /*0450*/ 	.word	0x00000000
        /*0454*/ 	.short	0x0101
        /*0456*/ 	.byte	0xff
	.zero		1


	//   ....[53]....
        /*0458*/ 	.word	0x000027a0
        /*045c*/ 	.word	0x000000ff
        /*0460*/ 	.word	0x000000c0
        /*0464*/ 	.short	0x010a
        /*0466*/ 	.byte	0x05
	.zero		1


	//   ....[54]....
        /*0468*/ 	.word	0x000028c0
        /*046c*/ 	.word	0x00000000
        /*0470*/ 	.word	0x000000b0
        /*0474*/ 	.short	0x010a
        /*0476*/ 	.byte	0xff
	.zero		1


	//   ....[55]....
        /*0478*/ 	.word	0x000029d0
        /*047c*/ 	.word	0x00000000
        /*0480*/ 	.word	0x00000000
        /*0484*/ 	.short	0x0101
        /*0486*/ 	.byte	0xff
	.zero		1


	//   ....[56]....
        /*0488*/ 	.word	0x00002a60
        /*048c*/ 	.word	0x000000ff
        /*0490*/ 	.word	0x000000c0
        /*0494*/ 	.short	0x0106
        /*0496*/ 	.byte	0x05
	.zero		1


	//   ....[57]....
        /*0498*/ 	.word	0x00002a80
        /*049c*/ 	.word	0x000000ff
        /*04a0*/ 	.word	0x000000c0
        /*04a4*/ 	.short	0x010a
        /*04a6*/ 	.byte	0x05
	.zero		1


	//   ....[58]....
        /*04a8*/ 	.word	0x00002b10
        /*04ac*/ 	.word	0x000000ff
        /*04b0*/ 	.word	0x000000c0
        /*04b4*/ 	.short	0x0106
        /*04b6*/ 	.byte	0x04
	.zero		1


	//   ....[59]....
        /*04b8*/ 	.word	0x00002b50
        /*04bc*/ 	.word	0x00000000
        /*04c0*/ 	.word	0x000000c0
        /*04c4*/ 	.short	0x010a
        /*04c6*/ 	.byte	0xff
	.zero		1


	//   ....[60]....
        /*04c8*/ 	.word	0x00003050
        /*04cc*/ 	.word	0x00000000
        /*04d0*/ 	.word	0x000000b0
        /*04d4*/ 	.short	0x010a
        /*04d6*/ 	.byte	0xff
	.zero		1


	//   ....[61]....
        /*04d8*/ 	.word	0x00003160
        /*04dc*/ 	.word	0x00000003
        /*04e0*/ 	.word	0x00000000
        /*04e4*/ 	.short	0x0101
        /*04e6*/ 	.byte	0xff
	.zero		1


	//   ....[62]....
        /*04e8*/ 	.word	0x00003170
        /*04ec*/ 	.word	0x000000ff
        /*04f0*/ 	.word	0x00000000
        /*04f4*/ 	.short	0x010a
        /*04f6*/ 	.byte	0x04
	.zero		1


	//   ....[63]....
        /*04f8*/ 	.word	0x00003190
        /*04fc*/ 	.word	0x000000ff
        /*0500*/ 	.word	0x000000e0
        /*0504*/ 	.short	0x010a
        /*0506*/ 	.byte	0x08
	.zero		1


	//   ....[64]....
        /*0508*/ 	.word	0x00003260
        /*050c*/ 	.word	0x000000ff
        /*0510*/ 	.word	0x00000000
        /*0514*/ 	.short	0x010a
        /*0516*/ 	.byte	0x07
	.zero		1


	//   ....[65]....
        /*0518*/ 	.word	0x000033a0
        /*051c*/ 	.word	0x000000ff
        /*0520*/ 	.word	0x00000000
        /*0524*/ 	.short	0x010a
        /*0526*/ 	.byte	0x04
	.zero		1


	//   ....[66]....
        /*0528*/ 	.word	0x00003590
        /*052c*/ 	.word	0x000000ff
        /*0530*/ 	.word	0x00000000
        /*0534*/ 	.short	0x010a
        /*0536*/ 	.byte	0x05
	.zero		1


	//   ....[67]....
        /*0538*/ 	.word	0x00003620
        /*053c*/ 	.word	0x000000ff
        /*0540*/ 	.word	0x00000000
        /*0544*/ 	.short	0x010a
        /*0546*/ 	.byte	0x07
	.zero		1


	//   ....[68]....
        /*0548*/ 	.word	0x00003aa0
        /*054c*/ 	.word	0x00000000
        /*0550*/ 	.word	0x000000b0
        /*0554*/ 	.short	0x010a
        /*0556*/ 	.byte	0xff
	.zero		1


	//   ....[69]....
        /*0558*/ 	.word	0x00003b60
        /*055c*/ 	.word	0x00000000
        /*0560*/ 	.word	0x00000000
        /*0564*/ 	.short	0x0101
        /*0566*/ 	.byte	0xff
	.zero		1


	//   ....[70]....
        /*0568*/ 	.word	0x00003e80
        /*056c*/ 	.word	0x000000ff
        /*0570*/ 	.word	0x000000a8
        /*0574*/ 	.short	0x010a
        /*0576*/ 	.byte	0x07
	.zero		1


	//   ....[71]....
        /*0578*/ 	.word	0x00004070
        /*057c*/ 	.word	0x000000ff
        /*0580*/ 	.word	0x00000080
        /*0584*/ 	.short	0x010a
        /*0586*/ 	.byte	0x07
	.zero		1


	//   ....[72]....
        /*0588*/ 	.word	0x000041e0
        /*058c*/ 	.word	0x000000ff
        /*0590*/ 	.word	0x00000060
        /*0594*/ 	.short	0x010b
        /*0596*/ 	.byte	0x07
	.zero		1


	//   ....[73]....
        /*0598*/ 	.word	0x000041f0
        /*059c*/ 	.word	0x000000ff
        /*05a0*/ 	.word	0x00000000
        /*05a4*/ 	.short	0x0101
        /*05a6*/ 	.byte	0x08
	.zero		1


	//   ....[74]....
        /*05a8*/ 	.word	0x00004210
        /*05ac*/ 	.word	0x000000ff
        /*05b0*/ 	.word	0x00000088
        /*05b4*/ 	.short	0x010a
        /*05b6*/ 	.byte	0x07
	.zero		1


	//   ....[75]....
        /*05b8*/ 	.word	0x00004370
        /*05bc*/ 	.word	0x000000ff
        /*05c0*/ 	.word	0x00000068
        /*05c4*/ 	.short	0x010b
        /*05c6*/ 	.byte	0x07
	.zero		1


	//   ....[76]....
        /*05c8*/ 	.word	0x00004380
        /*05cc*/ 	.word	0x000000ff
        /*05d0*/ 	.word	0x00000000
        /*05d4*/ 	.short	0x0101
        /*05d6*/ 	.byte	0x08
	.zero		1


	//   ....[77]....
        /*05d8*/ 	.word	0x00004390
        /*05dc*/ 	.word	0x000000ff
        /*05e0*/ 	.word	0x00000090
        /*05e4*/ 	.short	0x010a
        /*05e6*/ 	.byte	0x07
	.zero		1


	//   ....[78]....
        /*05e8*/ 	.word	0x00004530
        /*05ec*/ 	.word	0x000000ff
        /*05f0*/ 	.word	0x00000070
        /*05f4*/ 	.short	0x010b
        /*05f6*/ 	.byte	0x07
	.zero		1


	//   ....[79]....
        /*05f8*/ 	.word	0x000045a0
        /*05fc*/ 	.word	0x000000ff
        /*0600*/ 	.word	0x00000000
        /*0604*/ 	.short	0x0101
        /*0606*/ 	.byte	0x08
	.zero		1


	//   ....[80]....
        /*0608*/ 	.word	0x000045d0
        /*060c*/ 	.word	0x000000ff
        /*0610*/ 	.word	0x00000098
        /*0614*/ 	.short	0x010a
        /*0616*/ 	.byte	0x07
	.zero		1


	//   ....[81]....
        /*0618*/ 	.word	0x000047e0
        /*061c*/ 	.word	0x000000ff
        /*0620*/ 	.word	0x00000078
        /*0624*/ 	.short	0x010b
        /*0626*/ 	.byte	0x07
	.zero		1


	//   ....[82]....
        /*0628*/ 	.word	0x00004800
        /*062c*/ 	.word	0x000000ff
        /*0630*/ 	.word	0x00000000
        /*0634*/ 	.short	0x0101
        /*0636*/ 	.byte	0x0d
	.zero		1


	//   ....[83]....
        /*0638*/ 	.word	0x00004830
        /*063c*/ 	.word	0x000000ff
        /*0640*/ 	.word	0x00000080
        /*0644*/ 	.short	0x010a
        /*0646*/ 	.byte	0x07
	.zero		1


	//   ....[84]....
        /*0648*/ 	.word	0x00004850
        /*064c*/ 	.word	0x000000ff
        /*0650*/ 	.word	0x00000088
        /*0654*/ 	.short	0x010a
        /*0656*/ 	.byte	0x07
	.zero		1


	//   ....[85]....
        /*0658*/ 	.word	0x00004870
        /*065c*/ 	.word	0x000000ff
        /*0660*/ 	.word	0x00000090
        /*0664*/ 	.short	0x010a
        /*0666*/ 	.byte	0x07
	.zero		1


	//   ....[86]....
        /*0668*/ 	.word	0x000048b0
        /*066c*/ 	.word	0x00000000
        /*0670*/ 	.word	0x00000098
        /*0674*/ 	.short	0x010a
        /*0676*/ 	.byte	0xff
	.zero		1


	//   ....[87]....
        /*0678*/ 	.word	0x00004c10
        /*067c*/ 	.word	0x00000000
        /*0680*/ 	.word	0x000000b0
        /*0684*/ 	.short	0x010a
        /*0686*/ 	.byte	0xff
	.zero		1


	//   ....[88]....
        /*0688*/ 	.word	0x00004d20
        /*068c*/ 	.word	0x00000000
        /*0690*/ 	.word	0x00000000
        /*0694*/ 	.short	0x0101
        /*0696*/ 	.byte	0xff
	.zero		1


	//   ....[89]....
        /*0698*/ 	.word	0x000057d0
        /*069c*/ 	.word	0x000000ff
        /*06a0*/ 	.word	0x00000060
        /*06a4*/ 	.short	0x010a
        /*06a6*/ 	.byte	0x30
	.zero		1


	//   ....[90]....
        /*06a8*/ 	.word	0x00005890
        /*06ac*/ 	.word	0x00000057
        /*06b0*/ 	.word	0x000000d0
        /*06b4*/ 	.short	0x010a
        /*06b6*/ 	.byte	0xff
	.zero		1


	//   ....[91]....
        /*06b8*/ 	.word	0x000059c0
        /*06bc*/ 	.word	0x000000ff
        /*06c0*/ 	.word	0x00000060
        /*06c4*/ 	.short	0x010a
        /*06c6*/ 	.byte	0x30
	.zero		1


	//   ....[92]....
        /*06c8*/ 	.word	0x00005b90
        /*06cc*/ 	.word	0x00000057
        /*06d0*/ 	.word	0x000000d0
        /*06d4*/ 	.short	0x010a
        /*06d6*/ 	.byte	0xff
	.zero		1


	//   ....[93]....
        /*06d8*/ 	.word	0x00006e10
        /*06dc*/ 	.word	0x00000000
        /*06e0*/ 	.word	0x00000000
        /*06e4*/ 	.short	0x0101
        /*06e6*/ 	.byte	0xff
	.zero		1


	//   ....[94]....
        /*06e8*/ 	.word	0x00006e20
        /*06ec*/ 	.word	0x00000003
        /*06f0*/ 	.word	0x00000060
        /*06f4*/ 	.short	0x010a
        /*06f6*/ 	.byte	0xff
	.zero		1


	//   ....[95]....
        /*06f8*/ 	.word	0x00006f00
        /*06fc*/ 	.word	0x00000003
        /*0700*/ 	.word	0x00000060
        /*0704*/ 	.short	0x010a
        /*0706*/ 	.byte	0xff
	.zero		1


	//   ....[96]....
        /*0708*/ 	.word	0x00008230
        /*070c*/ 	.word	0x00000055
        /*0710*/ 	.word	0x00000000
        /*0714*/ 	.short	0x0101
        /*0716*/ 	.byte	0xff
	.zero		1


	//   ....[97]....
        /*0718*/ 	.word	0x00008250
        /*071c*/ 	.word	0x00000000
        /*0720*/ 	.word	0x00000060
        /*0724*/ 	.short	0x010a
        /*0726*/ 	.byte	0xff
	.zero		1


	//   ....[98]....
        /*0728*/ 	.word	0x00008320
        /*072c*/ 	.word	0x00000000
        /*0730*/ 	.word	0x00000060
        /*0734*/ 	.short	0x010a
        /*0736*/ 	.byte	0xff
	.zero		1


	//   ....[99]....
        /*0738*/ 	.word	0x00009650
        /*073c*/ 	.word	0x00000054
        /*0740*/ 	.word	0x00000000
        /*0744*/ 	.short	0x0101
        /*0746*/ 	.byte	0xff
	.zero		1


	//   ....[100]....
        /*0748*/ 	.word	0x00009670
        /*074c*/ 	.word	0x00000003
        /*0750*/ 	.word	0x00000060
        /*0754*/ 	.short	0x010a
        /*0756*/ 	.byte	0xff
	.zero		1


	//   ....[101]....
        /*0758*/ 	.word	0x00009740
        /*075c*/ 	.word	0x00000003
        /*0760*/ 	.word	0x00000060
        /*0764*/ 	.short	0x010a
        /*0766*/ 	.byte	0xff
	.zero		1


	//   ....[102]....
        /*0768*/ 	.word	0x00009b00
        /*076c*/ 	.word	0x000000ff
        /*0770*/ 	.word	0x00000000
        /*0774*/ 	.short	0x0101
        /*0776*/ 	.byte	0x05
	.zero		1


	//   ....[103]....
        /*0778*/ 	.word	0x0000aac0
        /*077c*/ 	.word	0x00000000
        /*0780*/ 	.word	0x00000000
        /*0784*/ 	.short	0x0101
        /*0786*/ 	.byte	0xff
	.zero		1


	//   ....[104]....
        /*0788*/ 	.word	0x0000ad30
        /*078c*/ 	.word	0x000000ff
        /*0790*/ 	.word	0x00000000
        /*0794*/ 	.short	0x0101
        /*0796*/ 	.byte	0x04
	.zero		1


	//   ....[105]....
        /*0798*/ 	.word	0x0000ad50
        /*079c*/ 	.word	0x00000003
        /*07a0*/ 	.word	0x00000100
        /*07a4*/ 	.short	0x010a
        /*07a6*/ 	.byte	0xff
	.zero		1


	//   ....[106]....
        /*07a8*/ 	.word	0x0000adb0
        /*07ac*/ 	.word	0x00000002
        /*07b0*/ 	.word	0x00000030
        /*07b4*/ 	.short	0x010a
        /*07b6*/ 	.byte	0xff
	.zero		1


	//   ....[107]....
        /*07b8*/ 	.word	0x0000ae10
        /*07bc*/ 	.word	0x00000002
        /*07c0*/ 	.word	0x00000030
        /*07c4*/ 	.short	0x010a
        /*07c6*/ 	.byte	0xff
	.zero		1


	//   ....[108]....
        /*07c8*/ 	.word	0x0000ae60
        /*07cc*/ 	.word	0x00000002
        /*07d0*/ 	.word	0x000000b0
        /*07d4*/ 	.short	0x010a
        /*07d6*/ 	.byte	0xff
	.zero		1


	//   ....[109]....
        /*07d8*/ 	.word	0x0000aec0
        /*07dc*/ 	.word	0x00000000
        /*07e0*/ 	.word	0x00000000
        /*07e4*/ 	.short	0x010a
        /*07e6*/ 	.byte	0xff
	.zero		1


	//   ....[110]....
        /*07e8*/ 	.word	0x0000af20
        /*07ec*/ 	.word	0x00000000
        /*07f0*/ 	.word	0x00000000
        /*07f4*/ 	.short	0x010a
        /*07f6*/ 	.byte	0xff
	.zero		1


	//   ....[111]....
        /*07f8*/ 	.word	0x0000af80
        /*07fc*/ 	.word	0x00000000
        /*0800*/ 	.word	0x00000000
        /*0804*/ 	.short	0x010a
        /*0806*/ 	.byte	0xff
	.zero		1


	//   ....[112]....
        /*0808*/ 	.word	0x0000afe0
        /*080c*/ 	.word	0x00000000
        /*0810*/ 	.word	0x00000000
        /*0814*/ 	.short	0x010a
        /*0816*/ 	.byte	0xff
	.zero		1


	//   ....[113]....
        /*0818*/ 	.word	0x0000b040
        /*081c*/ 	.word	0x00000000
        /*0820*/ 	.word	0x00000000
        /*0824*/ 	.short	0x010a
        /*0826*/ 	.byte	0xff
	.zero		1


	//   ....[114]....
        /*0828*/ 	.word	0x0000b090
        /*082c*/ 	.word	0x00000000
        /*0830*/ 	.word	0x000000f0
        /*0834*/ 	.short	0x010a
        /*0836*/ 	.byte	0xff
	.zero		1


	//   ....[115]....
        /*0838*/ 	.word	0x0000b0f0
        /*083c*/ 	.word	0x00000000
        /*0840*/ 	.word	0x000000c0
        /*0844*/ 	.short	0x010a
        /*0846*/ 	.byte	0xff
	.zero		1


	//   ....[116]....
        /*0848*/ 	.word	0x0000b140
        /*084c*/ 	.word	0x00000000
        /*0850*/ 	.word	0x000000b0
        /*0854*/ 	.short	0x010a
        /*0856*/ 	.byte	0xff
	.zero		1


	//   ....[117]....
        /*0858*/ 	.word	0x0000b1a0
        /*085c*/ 	.word	0x00000000
        /*0860*/ 	.word	0x000000c0
        /*0864*/ 	.short	0x010a
        /*0866*/ 	.byte	0xff
	.zero		1


	//   ....[118]....
        /*0868*/ 	.word	0x0000b1f0
        /*086c*/ 	.word	0x00000000
        /*0870*/ 	.word	0x000000b0
        /*0874*/ 	.short	0x010a
        /*0876*/ 	.byte	0xff
	.zero		1


	//   ....[119]....
        /*0878*/ 	.word	0x0000b250
        /*087c*/ 	.word	0x00000003
        /*0880*/ 	.word	0x000000e0
        /*0884*/ 	.short	0x010a
        /*0886*/ 	.byte	0xff
	.zero		1


	//   ....[120]....
        /*0888*/ 	.word	0x0000b2b0
        /*088c*/ 	.word	0x00000000
        /*0890*/ 	.word	0x00000000
        /*0894*/ 	.short	0x010a
        /*0896*/ 	.byte	0xff
	.zero		1


	//   ....[121]....
        /*0898*/ 	.word	0x0000b310
        /*089c*/ 	.word	0x00000000
        /*08a0*/ 	.word	0x00000000
        /*08a4*/ 	.short	0x010a
        /*08a6*/ 	.byte	0xff
	.zero		1


	//   ....[122]....
        /*08a8*/ 	.word	0x0000b370
        /*08ac*/ 	.word	0x00000000
        /*08b0*/ 	.word	0x00000000
        /*08b4*/ 	.short	0x010a
        /*08b6*/ 	.byte	0xff
	.zero		1


	//   ....[123]....
        /*08b8*/ 	.word	0x0000b3c0
        /*08bc*/ 	.word	0x00000000
        /*08c0*/ 	.word	0x000000b0
        /*08c4*/ 	.short	0x010a
        /*08c6*/ 	.byte	0xff
	.zero		1


	//   ....[124]....
        /*08c8*/ 	.word	0x0000b420
        /*08cc*/ 	.word	0x00000000
        /*08d0*/ 	.word	0x000000a8
        /*08d4*/ 	.short	0x010a
        /*08d6*/ 	.byte	0xff
	.zero		1


	//   ....[125]....
        /*08d8*/ 	.word	0x0000b480
        /*08dc*/ 	.word	0x00000003
        /*08e0*/ 	.word	0x00000080
        /*08e4*/ 	.short	0x010a
        /*08e6*/ 	.byte	0xff
	.zero		1


	//   ....[126]....
        /*08e8*/ 	.word	0x0000b4e0
        /*08ec*/ 	.word	0x00000003
        /*08f0*/ 	.word	0x00000088
        /*08f4*/ 	.short	0x010a
        /*08f6*/ 	.byte	0xff
	.zero		1


	//   ....[127]....
        /*08f8*/ 	.word	0x0000b540
        /*08fc*/ 	.word	0x00000003
        /*0900*/ 	.word	0x00000090
        /*0904*/ 	.short	0x010a
        /*0906*/ 	.byte	0xff
	.zero		1


	//   ....[128]....
        /*0908*/ 	.word	0x0000b5a0
        /*090c*/ 	.word	0x00000003
        /*0910*/ 	.word	0x00000098
        /*0914*/ 	.short	0x010a
        /*0916*/ 	.byte	0xff
	.zero		1


	//   ....[129]....
        /*0918*/ 	.word	0x0000b600
        /*091c*/ 	.word	0x00000000
        /*0920*/ 	.word	0x00000080
        /*0924*/ 	.short	0x010a
        /*0926*/ 	.byte	0xff
	.zero		1


	//   ....[130]....
        /*0928*/ 	.word	0x0000b660
        /*092c*/ 	.word	0x00000000
        /*0930*/ 	.word	0x00000088
        /*0934*/ 	.short	0x010a
        /*0936*/ 	.byte	0xff
	.zero		1


	//   ....[131]....
        /*0938*/ 	.word	0x0000b6c0
        /*093c*/ 	.word	0x00000000
        /*0940*/ 	.word	0x00000090
        /*0944*/ 	.short	0x010a
        /*0946*/ 	.byte	0xff
	.zero		1


	//   ....[132]....
        /*0948*/ 	.word	0x0000b710
        /*094c*/ 	.word	0x00000000
        /*0950*/ 	.word	0x000000b0
        /*0954*/ 	.short	0x010a
        /*0956*/ 	.byte	0xff
	.zero		1


	//   ....[133]....
        /*0958*/ 	.word	0x0000b770
        /*095c*/ 	.word	0x00000003
        /*0960*/ 	.word	0x00000060
        /*0964*/ 	.short	0x010a
        /*0966*/ 	.byte	0xff
	.zero		1


	//   ....[134]....
        /*0968*/ 	.word	0x0000b7c0
        /*096c*/ 	.word	0x00000057
        /*0970*/ 	.word	0x000000d0
        /*0974*/ 	.short	0x010a
        /*0976*/ 	.byte	0xff
	.zero		1


	//   ....[135]....
        /*0978*/ 	.word	0x0000b810
        /*097c*/ 	.word	0x00000003
        /*0980*/ 	.word	0x00000060
        /*0984*/ 	.short	0x010a
        /*0986*/ 	.byte	0xff
	.zero		1


	//   ....[136]....
        /*0988*/ 	.word	0x0000b860
        /*098c*/ 	.word	0x00000000
        /*0990*/ 	.word	0x00000060
        /*0994*/ 	.short	0x010a
        /*0996*/ 	.byte	0xff
	.zero		1


	//   ....[137]....
        /*0998*/ 	.word	0x0000b8b0
        /*099c*/ 	.word	0x00000003
        /*09a0*/ 	.word	0x00000060
        /*09a4*/ 	.short	0x010a
        /*09a6*/ 	.byte	0xff
	.zero		1


	//----- nvinfo : EIATTR_NUM_MBARRIERS
	.align		4
.L_47:
        /*09a8*/ 	.byte	0x03, 0x38
        /*09aa*/ 	.short	0x0022


	//----- nvinfo : EIATTR_EXIT_INSTR_OFFSETS
	.align		4
        /*09ac*/ 	.byte	0x04, 0x1c
        /*09ae*/ 	.short	(.L_49 - .L_48)


	//   ....[0]....
.L_48:
        /*09b0*/ 	.word	0x00002630


	//   ....[1]....
        /*09b4*/ 	.word	0x00002b20


	//   ....[2]....
        /*09b8*/ 	.word	0x00002b80


	//   ....[3]....
        /*09bc*/ 	.word	0x00003880


	//   ....[4]....
        /*09c0*/ 	.word	0x000048e0


	//   ....[5]....
        /*09c4*/ 	.word	0x00004920


	//   ....[6]....
        /*09c8*/ 	.word	0x0000ac20


	//   ....[7]....
        /*09cc*/ 	.word	0x0000aca0


	//   ....[8]....
        /*09d0*/ 	.word	0x0000acd0


	//   ....[9]....
        /*09d4*/ 	.word	0x0000ad40


	//----- nvinfo : EIATTR_MAX_THREADS
	.align		4
.L_49:
        /*09d8*/ 	.byte	0x04, 0x05
        /*09da*/ 	.short	(.L_51 - .L_50)
.L_50:
        /*09dc*/ 	.word	0x00000100
        /*09e0*/ 	.word	0x00000001
        /*09e4*/ 	.word	0x00000001


	//----- nvinfo : EIATTR_CRS_STACK_SIZE
	.align		4
.L_51:
        /*09e8*/ 	.byte	0x04, 0x1e
        /*09ea*/ 	.short	(.L_53 - .L_52)
.L_52:
        /*09ec*/ 	.word	0x00000000


	//----- nvinfo : EIATTR_CBANK_PARAM_SIZE
	.align		4
.L_53:
        /*09f0*/ 	.byte	0x03, 0x19
        /*09f2*/ 	.short	0x0800


	//----- nvinfo : EIATTR_PARAM_CBANK
	.align		4
        /*09f4*/ 	.byte	0x04, 0x0a
        /*09f6*/ 	.short	(.L_55 - .L_54)
	.align		4
.L_54:
        /*09f8*/ 	.word	index@(.nv.constant0._ZN7cutlass13device_kernelINS_4gemm6kernel13GemmUniversalIN4cute5tupleIJiiiiEEENS1_10collective13CollectiveMmaINS1_35MainloopSm100TmaUmmaWarpSpecializedILi6ELi2ELi2ENS5_IJNS4_1CILi1EEESB_SB_EEEEENS5_IJNSA_ILi128EEENSA_ILi256EEENSA_ILi32EEEEEENS_6half_tENS5_IJlSB_lEEESI_SJ_NS4_8TiledMMAINS4_8MMA_AtomIJNS4_20SM100_MMA_F16BF16_SSISI_SI_fLi128ELi256ELNS4_4UMMA5MajorE0ELSO_0ELNSN_7ScaleInE0ELSP_0EEEEEENS4_6LayoutISC_NS5_IJNSA_ILi0EEEST_ST_EEEEENS5_IJNS4_10UnderscoreESW_SW_EEEEENS4_13SM90_TMA_LOADENS4_14ComposedLayoutINS4_7SwizzleILi2ELi4ELi3EEENS4_18smem_ptr_flag_bitsILi16EEENSS_INS5_IJNSA_ILi8EEESG_EEENS5_IJSG_SB_EEEEEEEvNS4_8identityESZ_S19_vS1A_EENS_8epilogue10collective18CollectiveEpilogueINS1C_23Sm100TmaWarpSpecializedILi4ELi2ELi64ELb1ELb0EEEJSH_NS5_IJNSS_ISE_SB_EENSS_INSA_ILi64EEESB_EEEEESI_SJ_SI_SJ_NS1C_6fusion15FusionCallbacksIS1G_NS1L_17LinearCombinationISI_fSI_fLNS_15FloatRoundStyleE2EEESH_S1K_JEEENS4_5SM1004TMEM4LOAD26SM100_TMEM_LOAD_32dp32b64xESZ_NS10_INS11_ILi3ELi4ELi3EEES14_NSS_INS5_IJS15_S1I_EEENS5_IJS1I_SB_EEEEEEENS4_39AutoVectorizingCopyWithAssumedAlignmentILi128EEENS4_14SM90_TMA_STOREES1Z_S21_S21_EEEvvEEEEvNT_6ParamsE)
        /*09fc*/ 	.short	0x0380
        /*09fe*/ 	.short	0x0800


	//----- nvinfo : EIATTR_SW_WAR
	.align		4
.L_55:
        /*0a00*/ 	.byte	0x04, 0x36
        /*0a02*/ 	.short	(.L_57 - .L_56)
.L_56:
        /*0a04*/ 	.word	0x00000008
.L_57:


//--------------------- .nv.callgraph             --------------------------
	.section	.nv.callgraph,"",@"SHT_CUDA_CALLGRAPH"
	.align	4
	.sectionentsize	8
	.align		4
        /*0000*/ 	.word	0x00000000
	.align		4
        /*0004*/ 	.word	0xffffffff
	.align		4
        /*0008*/ 	.word	index@(_ZN7cutlass13device_kernelINS_4gemm6kernel13GemmUniversalIN4cute5tupleIJiiiiEEENS1_10collective13CollectiveMmaINS1_35MainloopSm100TmaUmmaWarpSpecializedILi6ELi2ELi2ENS5_IJNS4_1CILi1EEESB_SB_EEEEENS5_IJNSA_ILi128EEENSA_ILi256EEENSA_ILi32EEEEEENS_6half_tENS5_IJlSB_lEEESI_SJ_NS4_8TiledMMAINS4_8MMA_AtomIJNS4_20SM100_MMA_F16BF16_SSISI_SI_fLi128ELi256ELNS4_4UMMA5MajorE0ELSO_0ELNSN_7ScaleInE0ELSP_0EEEEEENS4_6LayoutISC_NS5_IJNSA_ILi0EEEST_ST_EEEEENS5_IJNS4_10UnderscoreESW_SW_EEEEENS4_13SM90_TMA_LOADENS4_14ComposedLayoutINS4_7SwizzleILi2ELi4ELi3EEENS4_18smem_ptr_flag_bitsILi16EEENSS_INS5_IJNSA_ILi8EEESG_EEENS5_IJSG_SB_EEEEEEEvNS4_8identityESZ_S19_vS1A_EENS_8epilogue10collective18CollectiveEpilogueINS1C_23Sm100TmaWarpSpecializedILi4ELi2ELi64ELb1ELb0EEEJSH_NS5_IJNSS_ISE_SB_EENSS_INSA_ILi64EEESB_EEEEESI_SJ_SI_SJ_NS1C_6fusion15FusionCallbacksIS1G_NS1L_17LinearCombinationISI_fSI_fLNS_15FloatRoundStyleE2EEESH_S1K_JEEENS4_5SM1004TMEM4LOAD26SM100_TMEM_LOAD_32dp32b64xESZ_NS10_INS11_ILi3ELi4ELi3EEES14_NSS_INS5_IJS15_S1I_EEENS5_IJS1I_SB_EEEEEEENS4_39AutoVectorizingCopyWithAssumedAlignmentILi128EEENS4_14SM90_TMA_STOREES1Z_S21_S21_EEEvvEEEEvNT_6ParamsE)
	.align		4
        /*000c*/ 	.word	index@(__assertfail)
	.align		4
        /*0010*/ 	.word	0x00000000
	.align		4
        /*0014*/ 	.word	0xfffffffe
	.align		4
        /*0018*/ 	.word	0x00000000
	.align		4
        /*001c*/ 	.word	0xfffffffd
	.align		4
        /*0020*/ 	.word	0x00000000
	.align		4
        /*0024*/ 	.word	0xfffffffc


//--------------------- .nv.constant4             --------------------------
	.section	.nv.constant4,"a",@progbits
	.align	8
	.align		8
.nv.constant4:
        /*0000*/ 	.dword	__assertfail
	.align		8
        /*0008*/ 	.dword	__unnamed_1
	.align		8
        /*0010*/ 	.dword	__unnamed_2
	.align		8
        /*0018*/ 	.dword	_ZN40_INTERNAL_bbecb050_4_k_cu_33f74c6b_404834cuda3std3__45__cpo5beginE
	.align		8
        /*0020*/ 	.dword	_ZN40_INTERNAL_bbecb050_4_k_cu_33f74c6b_404834cuda3std3__45__cpo3endE
	.align		8
        /*0028*/ 	.dword	_ZN40_INTERNAL_bbecb050_4_k_cu_33f74c6b_404834cuda3std3__45__cpo6cbeginE
	.align		8
        /*0030*/ 	.dword	_ZN40_INTERNAL_bbecb050_4_k_cu_33f74c6b_404834cuda3std3__45__cpo4cendE
	.align		8
        /*0038*/ 	.dword	_ZN40_INTERNAL_bbecb050_4_k_cu_33f74c6b_404834cuda3std3__442_GLOBAL__N__bbecb050_4_k_cu_33f74c6b_404836ignoreE
	.align		8
        /*0040*/ 	.dword	_ZN40_INTERNAL_bbecb050_4_k_cu_33f74c6b_404834cuda3std3__419piecewise_constructE
	.align		8
        /*0048*/ 	.dword	_ZN40_INTERNAL_bbecb050_4_k_cu_33f74c6b_404834cuda3std3__48in_placeE
	.align		8
        /*0050*/ 	.dword	_ZN40_INTERNAL_bbecb050_4_k_cu_33f74c6b_404834cuda3std6ranges3__45__cpo4swapE
	.align		8
        /*0058*/ 	.dword	_ZN40_INTERNAL_bbecb050_4_k_cu_33f74c6b_404834cuda3std6ranges3__45__cpo9iter_moveE
	.align		8
        /*0060*/ 	.dword	_ZN40_INTERNAL_bbecb050_4_k_cu_33f74c6b_404834cute7productE
	.align		8
        /*0068*/ 	.dword	_ZN40_INTERNAL_bbecb050_4_k_cu_33f74c6b_404834cute1_E
	.align		8
        /*0070*/ 	.dword	$str$25
	.align		8
        /*0078*/ 	.dword	$str$26
	.align		8
        /*0080*/ 	.dword	$str$27
	.align		8
        /*0088*/ 	.dword	$str$28


//--------------------- .text._ZN7cutlass13device_kernelINS_4gemm6kernel13GemmUniversalIN4cute5tupleIJiiiiEEENS1_10collective13CollectiveMmaINS1_35MainloopSm100TmaUmmaWarpSpecializedILi6ELi2ELi2ENS5_IJNS4_1CILi1EEESB_SB_EEEEENS5_IJNSA_ILi128EEENSA_ILi256EEENSA_ILi32EEEEEENS_6half_tENS5_IJlSB_lEEESI_SJ_NS4_8TiledMMAINS4_8MMA_AtomIJNS4_20SM100_MMA_F16BF16_SSISI_SI_fLi128ELi256ELNS4_4UMMA5MajorE0ELSO_0ELNSN_7ScaleInE0ELSP_0EEEEEENS4_6LayoutISC_NS5_IJNSA_ILi0EEEST_ST_EEEEENS5_IJNS4_10UnderscoreESW_SW_EEEEENS4_13SM90_TMA_LOADENS4_14ComposedLayoutINS4_7SwizzleILi2ELi4ELi3EEENS4_18smem_ptr_flag_bitsILi16EEENSS_INS5_IJNSA_ILi8EEESG_EEENS5_IJSG_SB_EEEEEEEvNS4_8identityESZ_S19_vS1A_EENS_8epilogue10collective18CollectiveEpilogueINS1C_23Sm100TmaWarpSpecializedILi4ELi2ELi64ELb1ELb0EEEJSH_NS5_IJNSS_ISE_SB_EENSS_INSA_ILi64EEESB_EEEEESI_SJ_SI_SJ_NS1C_6fusion15FusionCallbacksIS1G_NS1L_17LinearCombinationISI_fSI_fLNS_15FloatRoundStyleE2EEESH_S1K_JEEENS4_5SM1004TMEM4LOAD26SM100_TMEM_LOAD_32dp32b64xESZ_NS10_INS11_ILi3ELi4ELi3EEES14_NSS_INS5_IJS15_S1I_EEENS5_IJS1I_SB_EEEEEEENS4_39AutoVectorizingCopyWithAssumedAlignmentILi128EEENS4_14SM90_TMA_STOREES1Z_S21_S21_EEEvvEEEEvNT_6ParamsE --------------------------
	.section	.text._ZN7cutlass13device_kernelINS_4gemm6kernel13GemmUniversalIN4cute5tupleIJiiiiEEENS1_10collective13CollectiveMmaINS1_35MainloopSm100TmaUmmaWarpSpecializedILi6ELi2ELi2ENS5_IJNS4_1CILi1EEESB_SB_EEEEENS5_IJNSA_ILi128EEENSA_ILi256EEENSA_ILi32EEEEEENS_6half_tENS5_IJlSB_lEEESI_SJ_NS4_8TiledMMAINS4_8MMA_AtomIJNS4_20SM100_MMA_F16BF16_SSISI_SI_fLi128ELi256ELNS4_4UMMA5MajorE0ELSO_0ELNSN_7ScaleInE0ELSP_0EEEEEENS4_6LayoutISC_NS5_IJNSA_ILi0EEEST_ST_EEEEENS5_IJNS4_10UnderscoreESW_SW_EEEEENS4_13SM90_TMA_LOADENS4_14ComposedLayoutINS4_7SwizzleILi2ELi4ELi3EEENS4_18smem_ptr_flag_bitsILi16EEENSS_INS5_IJNSA_ILi8EEESG_EEENS5_IJSG_SB_EEEEEEEvNS4_8identityESZ_S19_vS1A_EENS_8epilogue10collective18CollectiveEpilogueINS1C_23Sm100TmaWarpSpecializedILi4ELi2ELi64ELb1ELb0EEEJSH_NS5_IJNSS_ISE_SB_EENSS_INSA_ILi64EEESB_EEEEESI_SJ_SI_SJ_NS1C_6fusion15FusionCallbacksIS1G_NS1L_17LinearCombinationISI_fSI_fLNS_15FloatRoundStyleE2EEESH_S1K_JEEENS4_5SM1004TMEM4LOAD26SM100_TMEM_LOAD_32dp32b64xESZ_NS10_INS11_ILi3ELi4ELi3EEES14_NSS_INS5_IJS15_S1I_EEENS5_IJS1I_SB_EEEEEEENS4_39AutoVectorizingCopyWithAssumedAlignmentILi128EEENS4_14SM90_TMA_STOREES1Z_S21_S21_EEEvvEEEEvNT_6ParamsE,"ax",@progbits
	.align	128
.text._ZN7cutlass13device_kernelINS_4gemm6kernel13GemmUniversalIN4cute5tupleIJiiiiEEENS1_10collective13CollectiveMmaINS1_35MainloopSm100TmaUmmaWarpSpecializedILi6ELi2ELi2ENS5_IJNS4_1CILi1EEESB_SB_EEEEENS5_IJNSA_ILi128EEENSA_ILi256EEENSA_ILi32EEEEEENS_6half_tENS5_IJlSB_lEEESI_SJ_NS4_8TiledMMAINS4_8MMA_AtomIJNS4_20SM100_MMA_F16BF16_SSISI_SI_fLi128ELi256ELNS4_4UMMA5MajorE0ELSO_0ELNSN_7ScaleInE0ELSP_0EEEEEENS4_6LayoutISC_NS5_IJNSA_ILi0EEEST_ST_EEEEENS5_IJNS4_10UnderscoreESW_SW_EEEEENS4_13SM90_TMA_LOADENS4_14ComposedLayoutINS4_7SwizzleILi2ELi4ELi3EEENS4_18smem_ptr_flag_bitsILi16EEENSS_INS5_IJNSA_ILi8EEESG_EEENS5_IJSG_SB_EEEEEEEvNS4_8identityESZ_S19_vS1A_EENS_8epilogue10collective18CollectiveEpilogueINS1C_23Sm100TmaWarpSpecializedILi4ELi2ELi64ELb1ELb0EEEJSH_NS5_IJNSS_ISE_SB_EENSS_INSA_ILi64EEESB_EEEEESI_SJ_SI_SJ_NS1C_6fusion15FusionCallbacksIS1G_NS1L_17LinearCombinationISI_fSI_fLNS_15FloatRoundStyleE2EEESH_S1K_JEEENS4_5SM1004TMEM4LOAD26SM100_TMEM_LOAD_32dp32b64xESZ_NS10_INS11_ILi3ELi4ELi3EEES14_NSS_INS5_IJS15_S1I_EEENS5_IJS1I_SB_EEEEEEENS4_39AutoVectorizingCopyWithAssumedAlignmentILi128EEENS4_14SM90_TMA_STOREES1Z_S21_S21_EEEvvEEEEvNT_6ParamsE:
        .type           _ZN7cutlass13device_kernelINS_4gemm6kernel13GemmUniversalIN4cute5tupleIJiiiiEEENS1_10collective13CollectiveMmaINS1_35MainloopSm100TmaUmmaWarpSpecializedILi6ELi2ELi2ENS5_IJNS4_1CILi1EEESB_SB_EEEEENS5_IJNSA_ILi128EEENSA_ILi256EEENSA_ILi32EEEEEENS_6half_tENS5_IJlSB_lEEESI_SJ_NS4_8TiledMMAINS4_8MMA_AtomIJNS4_20SM100_MMA_F16BF16_SSISI_SI_fLi128ELi256ELNS4_4UMMA5MajorE0ELSO_0ELNSN_7ScaleInE0ELSP_0EEEEEENS4_6LayoutISC_NS5_IJNSA_ILi0EEEST_ST_EEEEENS5_IJNS4_10UnderscoreESW_SW_EEEEENS4_13SM90_TMA_LOADENS4_14ComposedLayoutINS4_7SwizzleILi2ELi4ELi3EEENS4_18smem_ptr_flag_bitsILi16EEENSS_INS5_IJNSA_ILi8EEESG_EEENS5_IJSG_SB_EEEEEEEvNS4_8identityESZ_S19_vS1A_EENS_8epilogue10collective18CollectiveEpilogueINS1C_23Sm100TmaWarpSpecializedILi4ELi2ELi64ELb1ELb0EEEJSH_NS5_IJNSS_ISE_SB_EENSS_INSA_ILi64EEESB_EEEEESI_SJ_SI_SJ_NS1C_6fusion15FusionCallbacksIS1G_NS1L_17LinearCombinationISI_fSI_fLNS_15FloatRoundStyleE2EEESH_S1K_JEEENS4_5SM1004TMEM4LOAD26SM100_TMEM_LOAD_32dp32b64xESZ_NS10_INS11_ILi3ELi4ELi3EEES14_NSS_INS5_IJS15_S1I_EEENS5_IJS1I_SB_EEEEEEENS4_39AutoVectorizingCopyWithAssumedAlignmentILi128EEENS4_14SM90_TMA_STOREES1Z_S21_S21_EEEvvEEEEvNT_6ParamsE,@function
        .size           _ZN7cutlass13device_kernelINS_4gemm6kernel13GemmUniversalIN4cute5tupleIJiiiiEEENS1_10collective13CollectiveMmaINS1_35MainloopSm100TmaUmmaWarpSpecializedILi6ELi2ELi2ENS5_IJNS4_1CILi1EEESB_SB_EEEEENS5_IJNSA_ILi128EEENSA_ILi256EEENSA_ILi32EEEEEENS_6half_tENS5_IJlSB_lEEESI_SJ_NS4_8TiledMMAINS4_8MMA_AtomIJNS4_20SM100_MMA_F16BF16_SSISI_SI_fLi128ELi256ELNS4_4UMMA5MajorE0ELSO_0ELNSN_7ScaleInE0ELSP_0EEEEEENS4_6LayoutISC_NS5_IJNSA_ILi0EEEST_ST_EEEEENS5_IJNS4_10UnderscoreESW_SW_EEEEENS4_13SM90_TMA_LOADENS4_14ComposedLayoutINS4_7SwizzleILi2ELi4ELi3EEENS4_18smem_ptr_flag_bitsILi16EEENSS_INS5_IJNSA_ILi8EEESG_EEENS5_IJSG_SB_EEEEEEEvNS4_8identityESZ_S19_vS1A_EENS_8epilogue10collective18CollectiveEpilogueINS1C_23Sm100TmaWarpSpecializedILi4ELi2ELi64ELb1ELb0EEEJSH_NS5_IJNSS_ISE_SB_EENSS_INSA_ILi64EEESB_EEEEESI_SJ_SI_SJ_NS1C_6fusion15FusionCallbacksIS1G_NS1L_17LinearCombinationISI_fSI_fLNS_15FloatRoundStyleE2EEESH_S1K_JEEENS4_5SM1004TMEM4LOAD26SM100_TMEM_LOAD_32dp32b64xESZ_NS10_INS11_ILi3ELi4ELi3EEES14_NSS_INS5_IJS15_S1I_EEENS5_IJS1I_SB_EEEEEEENS4_39AutoVectorizingCopyWithAssumedAlignmentILi128EEENS4_14SM90_TMA_STOREES1Z_S21_S21_EEEvvEEEEvNT_6ParamsE,(.L_x_176 - _ZN7cutlass13device_kernelINS_4gemm6kernel13GemmUniversalIN4cute5tupleIJiiiiEEENS1_10collective13CollectiveMmaINS1_35MainloopSm100TmaUmmaWarpSpecializedILi6ELi2ELi2ENS5_IJNS4_1CILi1EEESB_SB_EEEEENS5_IJNSA_ILi128EEENSA_ILi256EEENSA_ILi32EEEEEENS_6half_tENS5_IJlSB_lEEESI_SJ_NS4_8TiledMMAINS4_8MMA_AtomIJNS4_20SM100_MMA_F16BF16_SSISI_SI_fLi128ELi256ELNS4_4UMMA5MajorE0ELSO_0ELNSN_7ScaleInE0ELSP_0EEEEEENS4_6LayoutISC_NS5_IJNSA_ILi0EEEST_ST_EEEEENS5_IJNS4_10UnderscoreESW_SW_EEEEENS4_13SM90_TMA_LOADENS4_14ComposedLayoutINS4_7SwizzleILi2ELi4ELi3EEENS4_18smem_ptr_flag_bitsILi16EEENSS_INS5_IJNSA_ILi8EEESG_EEENS5_IJSG_SB_EEEEEEEvNS4_8identityESZ_S19_vS1A_EENS_8epilogue10collective18CollectiveEpilogueINS1C_23Sm100TmaWarpSpecializedILi4ELi2ELi64ELb1ELb0EEEJSH_NS5_IJNSS_ISE_SB_EENSS_INSA_ILi64EEESB_EEEEESI_SJ_SI_SJ_NS1C_6fusion15FusionCallbacksIS1G_NS1L_17LinearCombinationISI_fSI_fLNS_15FloatRoundStyleE2EEESH_S1K_JEEENS4_5SM1004TMEM4LOAD26SM100_TMEM_LOAD_32dp32b64xESZ_NS10_INS11_ILi3ELi4ELi3EEES14_NSS_INS5_IJS15_S1I_EEENS5_IJS1I_SB_EEEEEEENS4_39AutoVectorizingCopyWithAssumedAlignmentILi128EEENS4_14SM90_TMA_STOREES1Z_S21_S21_EEEvvEEEEvNT_6ParamsE)
        .other          _ZN7cutlass13device_kernelINS_4gemm6kernel13GemmUniversalIN4cute5tupleIJiiiiEEENS1_10collective13CollectiveMmaINS1_35MainloopSm100TmaUmmaWarpSpecializedILi6ELi2ELi2ENS5_IJNS4_1CILi1EEESB_SB_EEEEENS5_IJNSA_ILi128EEENSA_ILi256EEENSA_ILi32EEEEEENS_6half_tENS5_IJlSB_lEEESI_SJ_NS4_8TiledMMAINS4_8MMA_AtomIJNS4_20SM100_MMA_F16BF16_SSISI_SI_fLi128ELi256ELNS4_4UMMA5MajorE0ELSO_0ELNSN_7ScaleInE0ELSP_0EEEEEENS4_6LayoutISC_NS5_IJNSA_ILi0EEEST_ST_EEEEENS5_IJNS4_10UnderscoreESW_SW_EEEEENS4_13SM90_TMA_LOADENS4_14ComposedLayoutINS4_7SwizzleILi2ELi4ELi3EEENS4_18smem_ptr_flag_bitsILi16EEENSS_INS5_IJNSA_ILi8EEESG_EEENS5_IJSG_SB_EEEEEEEvNS4_8identityESZ_S19_vS1A_EENS_8epilogue10collective18CollectiveEpilogueINS1C_23Sm100TmaWarpSpecializedILi4ELi2ELi64ELb1ELb0EEEJSH_NS5_IJNSS_ISE_SB_EENSS_INSA_ILi64EEESB_EEEEESI_SJ_SI_SJ_NS1C_6fusion15FusionCallbacksIS1G_NS1L_17LinearCombinationISI_fSI_fLNS_15FloatRoundStyleE2EEESH_S1K_JEEENS4_5SM1004TMEM4LOAD26SM100_TMEM_LOAD_32dp32b64xESZ_NS10_INS11_ILi3ELi4ELi3EEES14_NSS_INS5_IJS15_S1I_EEENS5_IJS1I_SB_EEEEEEENS4_39AutoVectorizingCopyWithAssumedAlignmentILi128EEENS4_14SM90_TMA_STOREES1Z_S21_S21_EEEvvEEEEvNT_6ParamsE,@"STO_CUDA_ENTRY STV_DEFAULT"
_ZN7cutlass13device_kernelINS_4gemm6kernel13GemmUniversalIN4cute5tupleIJiiiiEEENS1_10collective13CollectiveMmaINS1_35MainloopSm100TmaUmmaWarpSpecializedILi6ELi2ELi2ENS5_IJNS4_1CILi1EEESB_SB_EEEEENS5_IJNSA_ILi128EEENSA_ILi256EEENSA_ILi32EEEEEENS_6half_tENS5_IJlSB_lEEESI_SJ_NS4_8TiledMMAINS4_8MMA_AtomIJNS4_20SM100_MMA_F16BF16_SSISI_SI_fLi128ELi256ELNS4_4UMMA5MajorE0ELSO_0ELNSN_7ScaleInE0ELSP_0EEEEEENS4_6LayoutISC_NS5_IJNSA_ILi0EEEST_ST_EEEEENS5_IJNS4_10UnderscoreESW_SW_EEEEENS4_13SM90_TMA_LOADENS4_14ComposedLayoutINS4_7SwizzleILi2ELi4ELi3EEENS4_18smem_ptr_flag_bitsILi16EEENSS_INS5_IJNSA_ILi8EEESG_EEENS5_IJSG_SB_EEEEEEEvNS4_8identityESZ_S19_vS1A_EENS_8epilogue10collective18CollectiveEpilogueINS1C_23Sm100TmaWarpSpecializedILi4ELi2ELi64ELb1ELb0EEEJSH_NS5_IJNSS_ISE_SB_EENSS_INSA_ILi64EEESB_EEEEESI_SJ_SI_SJ_NS1C_6fusion15FusionCallbacksIS1G_NS1L_17LinearCombinationISI_fSI_fLNS_15FloatRoundStyleE2EEESH_S1K_JEEENS4_5SM1004TMEM4LOAD26SM100_TMEM_LOAD_32dp32b64xESZ_NS10_INS11_ILi3ELi4ELi3EEES14_NSS_INS5_IJS15_S1I_EEENS5_IJS1I_SB_EEEEEEENS4_39AutoVectorizingCopyWithAssumedAlignmentILi128EEENS4_14SM90_TMA_STOREES1Z_S21_S21_EEEvvEEEEvNT_6ParamsE:
[----:B------:R-:W1:Y:S01]  /*0000*/  LDC R1, c[0x0][0x37c] ;  /* 0x0000df00ff017b82 */ /* 0x000e620000000800 */
[----:B------:R-:W2:Y:S01]  /*0010*/  S2R R170, SR_TID.X ;  /* 0x0000000000aa7919 */ /* 0x000ea20000002100 */
[----:B------:R-:W3:Y:S01]  /*0020*/  LDCU.64 UR4, c[0x0][0x890] ;  /* 0x00011200ff0477ac */ /* 0x000ee20008000a00 */
[----:B------:R-:W-:Y:S02]  /*0030*/  PRMT R155, RZ, 0x7610, R155 ;  /* 0x00007610ff9b7816 */ /* 0x000fe4000000009b */
[----:B------:R-:W-:Y:S01]  /*0040*/  ELECT P5, URZ, PT ;  /* 0x0000000000ff782f */ /* 0x000fe200038a0000 */
[----:B------:R-:W4:Y:S01]  /*0050*/  LDCU.64 UR46, c[0x0][0x358] ;  /* 0x00006b00ff2e77ac */ /* 0x000f220008000a00 */
[----:B---3--:R-:W-:-:S04]  /*0060*/  UISETP.NE.U32.AND UP0, UPT, UR4, URZ, UPT ;  /* 0x000000ff0400728c */ /* 0x008fc8000bf05070 */
[----:B------:R-:W-:Y:S01]  /*0070*/  UISETP.NE.AND.EX UP0, UPT, UR5, URZ, UPT, UP0 ;  /* 0x000000ff0500728c */ /* 0x000fe2000bf05300 */
[----:B--2---:R-:W-:-:S05]  /*0080*/  SHF.R.U32.HI R162, RZ, 0x5, R170 ;  /* 0x00000005ffa27819 */ /* 0x004fca00000116aa */
[----:B------:R-:W2:Y:S02]  /*0090*/  SHFL.IDX PT, R0, R162, RZ, 0x1f ;  /* 0x00001fffa2007589 */ /* 0x000ea400000e0000 */
[----:B--2---:R-:W-:Y:S01]  /*00a0*/  R2UR UR8, R0 ;  /* 0x00000000000872ca */ /* 0x004fe200000e0000 */
[----:B-1--4-:R-:W-:-:S14]  /*00b0*/  BRA.U UP0, `(.L_x_0) ;  /* 0x00000001002c7547 */ /* 0x012fdc000b800000 */
[----:B------:R-:W1:Y:S02]  /*00c0*/  LDCU.64 UR6, c[0x0][0x888] ;  /* 0x00011100ff0677ac */ /* 0x000e640008000a00 */
[----:B-1----:R-:W-:-:S04]  /*00d0*/  UISETP.NE.U32.AND UP0, UPT, UR6, URZ, UPT ;  /* 0x000000ff0600728c */ /* 0x002fc8000bf05070 */
[----:B------:R-:W-:-:S09]  /*00e0*/  UISETP.NE.AND.EX UP0, UPT, UR7, URZ, UPT, UP0 ;  /* 0x000000ff0700728c */ /* 0x000fd2000bf05300 */
[----:B------:R-:W-:Y:S05]  /*00f0*/  BRA.U !UP0, `(.L_x_1) ;  /* 0x0000000108107547 */ /* 0x000fea000b800000 */
[----:B------:R-:W1:Y:S02]  /*0100*/  LDC.64 R2, c[0x0][0x888] ;  /* 0x00022200ff027b82 */ /* 0x000e640000000a00 */
[----:B-1----:R1:W5:Y:S01]  /*0110*/  LDG.E R81, desc[UR46][R2.64] ;  /* 0x0000002e02517981 */ /* 0x002362000c1e1900 */
[----:B------:R-:W-:Y:S01]  /*0120*/  HFMA2 R155, -RZ, RZ, 0, 5.9604644775390625e-08 ;  /* 0x00000001ff9b7431 */ /* 0x000fe200000001ff */
[----:B------:R-:W-:Y:S05]  /*0130*/  BRA `(.L_x_0) ;  /* 0x00000000000c7947 */ /* 0x000fea0003800000 */
.L_x_1:
[----:B------:R-:W1:Y:S01]  /*0140*/  LDCU UR6, c[0x0][0x880] ;  /* 0x00011000ff0677ac */ /* 0x000e620008000800 */
[----:B------:R-:W-:Y:S01]  /*0150*/  HFMA2 R155, -RZ, RZ, 0, 5.9604644775390625e-08 ;  /* 0x00000001ff9b7431 */ /* 0x000fe200000001ff */
[----:B-1----:R-:W-:-:S07]  /*0160*/  MOV R81, UR6 ;  /* 0x0000000600517c02 */ /* 0x002fce0008000f00 */
.L_x_0:
[----:B------:R-:W2:Y:S02]  /*0170*/  LDCU.64 UR6, c[0x0][0x8b0] ;  /* 0x00011600ff0677ac */ /* 0x000ea40008000a00 */
[----:B--2---:R-:W-:-:S04]  /*0180*/  UISETP.NE.U32.AND UP0, UPT, UR6, URZ, UPT ;  /* 0x000000ff0600728c */ /* 0x004fc8000bf05070 */
[----:B------:R-:W-:-:S09]  /*0190*/  UISETP.NE.AND.EX UP0, UPT, UR7, URZ, UPT, UP0 ;  /* 0x000000ff0700728c */ /* 0x000fd2000bf05300 */
[----:B------:R-:W-:Y:S05]  /*01a0*/  BRA.U UP0, `(.L_x_2) ;  /* 0x0000000100247547 */ /* 0x000fea000b800000 */
[----:B------:R-:W2:Y:S02]  /*01b0*/  LDCU.64 UR6, c[0x0][0x8a8] ;  /* 0x00011500ff0677ac */ /* 0x000ea40008000a00 */
[----:B--2---:R-:W-:-:S04]  /*01c0*/  UISETP.NE.U32.AND UP0, UPT, UR6, URZ, UPT ;  /* 0x000000ff0600728c */ /* 0x004fc8000bf05070 */
[----:B------:R-:W-:-:S09]  /*01d0*/  UISETP.NE.AND.EX UP0, UPT, UR7, URZ, UPT, UP0 ;  /* 0x000000ff0700728c */ /* 0x000fd2000bf05300 */
[----:B------:R-:W-:Y:S05]  /*01e0*/  BRA.U !UP0, `(.L_x_3) ;  /* 0x00000001080c7547 */ /* 0x000fea000b800000 */
[----:B------:R-:W2:Y:S02]  /*01f0*/  LDC.64 R78, c[0x0][0x8a8] ;  /* 0x00022a00ff4e7b82 */ /* 0x000ea40000000a00 */
[----:B--2---:R2:W5:Y:S01]  /*0200*/  LDG.E R78, desc[UR46][R78.64] ;  /* 0x0000002e4e4e7981 */ /* 0x004562000c1e1900 */
[----:B------:R-:W-:Y:S05]  /*0210*/  BRA `(.L_x_2) ;  /* 0x0000000000087947 */ /* 0x000fea0003800000 */
.L_x_3:
[----:B------:R-:W2:Y:S02]  /*0220*/  LDCU UR6, c[0x0][0x8a0] ;  /* 0x00011400ff0677ac */ /* 0x000ea40008000800 */
[----:B--2---:R-:W-:Y:S02]  /*0230*/  MOV R78, UR6 ;  /* 0x00000006004e7c02 */ /* 0x004fe40008000f00 */
.L_x_2:
[----:B------:R-:W-:Y:S01]  /*0240*/  IMAD.U32 R0, RZ, RZ, UR8 ;  /* 0x00000008ff007e24 */ /* 0x000fe2000f8e00ff */
[----:B------:R-:W-:Y:S04]  /*0250*/  BSSY.RECONVERGENT B0, `(.L_x_4) ;  /* 0x000000c000007945 */ /* 0x000fe80003800200 */
[C---:B------:R-:W-:Y:S02]  /*0260*/  ISETP.NE.OR P1, PT, R0.reuse, 0x1, !P5 ;  /* 0x000000010000780c */ /* 0x040fe40006f25670 */
[----:B------:R-:W-:-:S11]  /*0270*/  ISETP.NE.OR P0, PT, R0, 0x3, !P5 ;  /* 0x000000030000780c */ /* 0x000fd60006f05670 */
[----:B------:R-:W-:Y:S05]  /*0280*/  @P1 BRA `(.L_x_5) ;  /* 0x0000000000201947 */ /* 0x000fea0003800000 */
[----:B------:R-:W3:Y:S02]  /*0290*/  LDCU.64 UR6, c[0x0][0x348] ;  /* 0x00006900ff0677ac */ /* 0x000ee40008000a00 */
[----:B---3--:R-:W-:Y:S02]  /*02a0*/  UIADD3 UR10, UP1, UPT, UR6, 0x80, URZ ;  /* 0x00000080060a7890 */ /* 0x008fe4000ff3e0ff */
[----:B------:R-:W-:Y:S02]  /*02b0*/  UIADD3 UR6, UP0, UPT, UR6, 0x180, URZ ;  /* 0x0000018006067890 */ /* 0x000fe4000ff1e0ff */
[----:B------:R-:W-:Y:S02]  /*02c0*/  UIADD3.X UR11, UPT, UPT, URZ, UR7, URZ, UP1, !UPT ;  /* 0x00000007ff0b7290 */ /* 0x000fe40008ffe4ff */
[----:B------:R-:W-:-:S07]  /*02d0*/  UIADD3.X UR7, UPT, UPT, URZ, UR7, URZ, UP0, !UPT ;  /* 0x00000007ff077290 */ /* 0x000fce00087fe4ff */
[----:B------:R3:W-:Y:S02]  /*02e0*/  UTMACCTL.PF [UR10] ;  /* 0x000000000a0079b9 */ /* 0x0007e40008040000 */
[----:B------:R3:W-:Y:S02]  /*02f0*/  UTMACCTL.PF [UR6] ;  /* 0x00000000060079b9 */ /* 0x0007e40008040000 */
[----:B---3--:R-:W-:Y:S01]  /*0300*/  NOP ;  /* 0x0000000000007918 */ /* 0x008fe20000000000 */
.L_x_5:
[----:B------:R-:W-:Y:S05]  /*0310*/  BSYNC.RECONVERGENT B0 ;  /* 0x0000000000007941 */ /* 0x000fea0003800200 */
.L_x_4:
[----:B------:R-:W-:Y:S04]  /*0320*/  BSSY.RECONVERGENT B0, `(.L_x_6) ;  /* 0x000000a000007945 */ /* 0x000fe80003800200 */
        /* <DEDUP_REMOVED lines=9> */
.L_x_7:
[----:B------:R-:W-:Y:S05]  /*03c0*/  BSYNC.RECONVERGENT B0 ;  /* 0x0000000000007941 */ /* 0x000fea0003800200 */
.L_x_6:
[----:B------:R-:W3:Y:S01]  /*03d0*/  LDCU.64 UR6, c[0x0][0x888] ;  /* 0x00011100ff0677ac */ /* 0x000ee20008000a00 */
[----:B------:R-:W-:Y:S02]  /*03e0*/  UISETP.EQ.U32.AND UP1, UPT, UR4, URZ, UPT ;  /* 0x000000ff0400728c */ /* 0x000fe4000bf22070 */
[----:B------:R-:W-:Y:S02]  /*03f0*/  UPLOP3.LUT UP2, UPT, UPT, UPT, UPT, 0x80, 0x8 ;  /* 0x000000000008789c */ /* 0x000fe40003f4f070 */
[----:B---3--:R-:W-:-:S04]  /*0400*/  UISETP.NE.U32.AND UP0, UPT, UR6, URZ, UPT ;  /* 0x000000ff0600728c */ /* 0x008fc8000bf05070 */
[----:B------:R-:W-:-:S04]  /*0410*/  UISETP.NE.AND.EX UP0, UPT, UR7, URZ, UPT, UP0 ;  /* 0x000000ff0700728c */ /* 0x000fc8000bf05300 */
[----:B------:R-:W-:-:S04]  /*0420*/  UISETP.EQ.OR.EX UP3, UPT, UR5, URZ, !UP0, UP1 ;  /* 0x000000ff0500728c */ /* 0x000fc8000c762710 */
[----:B------:R-:W-:-:S05]  /*0430*/  UP2UR UR50, UPR, URZ, 0x8 ;  /* 0x00000008ff327883 */ /* 0x000fca0008000000 */
[----:B------:R-:W-:Y:S07]  /*0440*/  BRA.U !UP3, `(.L_x_8) ;  /* 0x000000010b207547 */ /* 0x000fee000b800000 */
[----:B------:R-:W-:Y:S01]  /*0450*/  UISETP.NE.U32.AND UP2, UPT, UR4, URZ, UPT ;  /* 0x000000ff0400728c */ /* 0x000fe2000bf45070 */
[----:B-----5:R-:W-:Y:S01]  /*0460*/  FSETP.NEU.AND P0, PT, R81, RZ, PT ;  /* 0x000000ff5100720b */ /* 0x020fe20003f0d000 */
[----:B------:R-:W-:Y:S02]  /*0470*/  USEL UR4, URZ, 0xffffffff, UP0 ;  /* 0xffffffffff047887 */ /* 0x000fe40008000000 */
[----:B------:R-:W-:-:S10]  /*0480*/  UISETP.NE.AND.EX UP2, UPT, UR5, URZ, UPT, UP2 ;  /* 0x000000ff0500728c */ /* 0x000fd4000bf45320 */
[----:B------:R-:W-:Y:S01]  /*0490*/  VOTEU.ANY UP1, P0 ;  /* 0x0000000000ff7886 */ /* 0x000fe20000020100 */
[----:B------:R-:W-:-:S04]  /*04a0*/  @!UP2 USEL UR4, URZ, 0xffffffff, UP1 ;  /* 0xffffffffff04a887 */ /* 0x000fc80008800000 */
[----:B------:R-:W-:-:S04]  /*04b0*/  ULOP3.LUT UR4, UR4, 0x1, URZ, 0xc0, !UPT ;  /* 0x0000000104047892 */ /* 0x000fc8000f8ec0ff */
[----:B------:R-:W-:-:S11]  /*04c0*/  UISETP.NE.U32.AND UP2, UPT, UR4, 0x1, UPT ;  /* 0x000000010400788c */ /* 0x000fd6000bf45070 */
.L_x_8:
[----:B-1----:R-:W1:Y:S01]  /*04d0*/  SHFL.IDX PT, R2, R162, RZ, 0x1f ;  /* 0x00001fffa2027589 */ /* 0x002e6200000e0000 */
[----:B------:R-:W-:-:S04]  /*04e0*/  UISETP.NE.AND UP1, UPT, UR8, 0x2, UPT ;  /* 0x000000020800788c */ /* 0x000fc8000bf25270 */
[----:B------:R-:W-:Y:S01]  /*04f0*/  USEL UR6, URZ, 0x1, UP1 ;  /* 0x00000001ff067887 */ /* 0x000fe20008800000 */
[----:B-1----:R-:W-:-:S13]  /*0500*/  ISETP.NE.AND P0, PT, R2, RZ, PT ;  /* 0x000000ff0200720c */ /* 0x002fda0003f05270 */
[----:B------:R-:W-:Y:S05]  /*0510*/  @P0 BRA `(.L_x_9) ;  /* 0x0000000000580947 */ /* 0x000fea0003800000 */
[----:B------:R-:W1:Y:S01]  /*0520*/  S2UR UR5, SR_CgaCtaId ;  /* 0x00000000000579c3 */ /* 0x000e620000008800 */
[----:B------:R-:W-:Y:S01]  /*0530*/  UMOV UR7, 0x400 ;  /* 0x0000040000077882 */ /* 0x000fe20000000000 */
[----:B------:R-:W-:Y:S01]  /*0540*/  UMOV UR4, 0x1 ;  /* 0x0000000100047882 */ /* 0x000fe20000000000 */
[----:B------:R-:W-:Y:S01]  /*0550*/  ELECT P0, URZ, PT ;  /* 0x0000000000ff782f */ /* 0x000fe20003800000 */
[----:B------:R-:W-:-:S04]  /*0560*/  UIADD3 UR10, UPT, UPT, -UR4, 0x100000, URZ ;  /* 0x00100000040a7890 */ /* 0x000fc8000fffe1ff */
[----:B------:R-:W-:Y:S02]  /*0570*/  USHF.L.U32 UR11, UR10, 0xb, URZ ;  /* 0x0000000b0a0b7899 */ /* 0x000fe400080006ff */
[----:B------:R-:W-:Y:S02]  /*0580*/  USHF.L.U32 UR10, UR10, 0x1, URZ ;  /* 0x000000010a0a7899 */ /* 0x000fe400080006ff */
[----:B-1----:R-:W-:Y:S01]  /*0590*/  ULEA UR5, UR5, UR7, 0x18 ;  /* 0x0000000705057291 */ /* 0x002fe2000f8ec0ff */
[----:B------:R-:W1:Y:S11]  /*05a0*/  FENCE.VIEW.ASYNC.S ;  /* 0x00000000000073c6 */ /* 0x000e760000000000 */
[----:B-1----:R1:W3:Y:S01]  /*05b0*/  SYNCS.EXCH.64 URZ, [UR5], UR10 ;  /* 0x0000000a05ff75b2 */ /* 0x0022e20008000100 */
[----:B------:R1:W4:Y:S01]  /*05c0*/  SYNCS.EXCH.64 URZ, [UR5+0x30], UR10 ;  /* 0x0000300a05ff75b2 */ /* 0x0003220008000100 */
[----:B------:R1:W1:Y:S01]  /*05d0*/  SYNCS.EXCH.64 URZ, [UR5+0x8], UR10 ;  /* 0x0000080a05ff75b2 */ /* 0x0002620008000100 */
        /* <DEDUP_REMOVED lines=9> */
[----:B------:R-:W-:Y:S01]  /*0670*/  NOP ;  /* 0x0000000000007918 */ /* 0x000fe20000000000 */
.L_x_9:
[----:B------:R-:W2:Y:S01]  /*0680*/  SHFL.IDX PT, R2, R162, RZ, 0x1f ;  /* 0x00001fffa2027589 */ /* 0x000ea200000e0000 */
[----:B------:R-:W-:Y:S01]  /*0690*/  NOP ;  /* 0x0000000000007918 */ /* 0x000fe20000000000 */
[----:B--2---:R-:W-:-:S13]  /*06a0*/  ISETP.NE.AND P0, PT, R2, 0x1, PT ;  /* 0x000000010200780c */ /* 0x004fda0003f05270 */
[----:B------:R-:W-:Y:S05]  /*06b0*/  @P0 BRA `(.L_x_10) ;  /* 0x0000000000580947 */ /* 0x000fea0003800000 */
[----:B------:R-:W2:Y:S01]  /*06c0*/  S2UR UR7, SR_CgaCtaId ;  /* 0x00000000000779c3 */ /* 0x000ea20000008800 */
[----:B------:R-:W-:Y:S01]  /*06d0*/  UMOV UR9, 0x400 ;  /* 0x0000040000097882 */ /* 0x000fe20000000000 */
[----:B-1----:R-:W-:Y:S01]  /*06e0*/  UMOV UR5, 0x20 ;  /* 0x0000002000057882 */ /* 0x002fe20000000000 */
[----:B------:R-:W-:Y:S01]  /*06f0*/  UMOV UR4, 0x80 ;  /* 0x0000008000047882 */ /* 0x000fe20000000000 */
[----:B------:R-:W-:-:S04]  /*0700*/  UIADD3 UR10, UPT, UPT, -UR5, 0x100000, URZ ;  /* 0x00100000050a7890 */ /* 0x000fc8000fffe1ff */
[----:B------:R-:W-:Y:S02]  /*0710*/  USHF.L.U32 UR11, UR10, 0xb, URZ ;  /* 0x0000000b0a0b7899 */ /* 0x000fe400080006ff */
[----:B------:R-:W-:Y:S02]  /*0720*/  USHF.L.U32 UR10, UR10, 0x1, URZ ;  /* 0x000000010a0a7899 */ /* 0x000fe400080006ff */
[----:B------:R-:W-:-:S04]  /*0730*/  UIADD3 UR4, UPT, UPT, -UR4, 0x100000, URZ ;  /* 0x0010000004047890 */ /* 0x000fc8000fffe1ff */
[----:B------:R-:W-:Y:S02]  /*0740*/  USHF.L.U32 UR5, UR4, 0xb, URZ ;  /* 0x0000000b04057899 */ /* 0x000fe400080006ff */
[----:B------:R-:W-:Y:S01]  /*0750*/  USHF.L.U32 UR4, UR4, 0x1, URZ ;  /* 0x0000000104047899 */ /* 0x000fe200080006ff */
[----:B------:R-:W-:Y:S01]  /*0760*/  ELECT P0, URZ, PT ;  /* 0x0000000000ff782f */ /* 0x000fe20003800000 */
[----:B--2---:R-:W-:Y:S01]  /*0770*/  ULEA UR7, UR7, UR9, 0x18 ;  /* 0x0000000907077291 */ /* 0x004fe2000f8ec0ff */
[----:B------:R-:W1:Y:S11]  /*0780*/  FENCE.VIEW.ASYNC.S ;  /* 0x00000000000073c6 */ /* 0x000e760000000000 */
[----:B-1----:R2:W1:Y:S01]  /*0790*/  SYNCS.EXCH.64 URZ, [UR7+0x60], UR10 ;  /* 0x0000600a07ff75b2 */ /* 0x0024620008000100 */
[----:B------:R2:W1:Y:S01]  /*07a0*/  SYNCS.EXCH.64 URZ, [UR7+0x80], UR4 ;  /* 0x0000800407ff75b2 */ /* 0x0004620008000100 */
[----:B------:R2:W1:Y:S01]  /*07b0*/  SYNCS.EXCH.64 URZ, [UR7+0x68], UR10 ;  /* 0x0000680a07ff75b2 */ /* 0x0004620008000100 */
[----:B------:R2:W1:Y:S01]  /*07c0*/  SYNCS.EXCH.64 URZ, [UR7+0x88], UR4 ;  /* 0x0000880407ff75b2 */ /* 0x0004620008000100 */
[----:B------:R2:W1:Y:S01]  /*07d0*/  SYNCS.EXCH.64 URZ, [UR7+0x70], UR10 ;  /* 0x0000700a07ff75b2 */ /* 0x0004620008000100 */
[----:B------:R2:W1:Y:S01]  /*07e0*/  SYNCS.EXCH.64 URZ, [UR7+0x90], UR4 ;  /* 0x0000900407ff75b2 */ /* 0x0004620008000100 */
[----:B------:R2:W1:Y:S01]  /*07f0*/  SYNCS.EXCH.64 URZ, [UR7+0x78], UR10 ;  /* 0x0000780a07ff75b2 */ /* 0x0004620008000100 */
[----:B------:R2:W1:Y:S02]  /*0800*/  SYNCS.EXCH.64 URZ, [UR7+0x98], UR4 ;  /* 0x0000980407ff75b2 */ /* 0x0004640008000100 */
[----:B--2---:R-:W-:Y:S01]  /*0810*/  NOP ;  /* 0x0000000000007918 */ /* 0x004fe20000000000 */
.L_x_10:
[----:B------:R-:W2:Y:S01]  /*0820*/  SHFL.IDX PT, R2, R162, RZ, 0x1f ;  /* 0x00001fffa2027589 */ /* 0x000ea200000e0000 */
[----:B------:R-:W-:Y:S01]  /*0830*/  NOP ;  /* 0x0000000000007918 */ /* 0x000fe20000000000 */
[----:B--2---:R-:W-:-:S13]  /*0840*/  ISETP.NE.AND P0, PT, R2, 0x3, PT ;  /* 0x000000030200780c */ /* 0x004fda0003f05270 */
[----:B------:R-:W-:Y:S05]  /*0850*/  @P0 BRA `(.L_x_11) ;  /* 0x0000000000300947 */ /* 0x000fea0003800000 */
[----:B-1----:R-:W1:Y:S01]  /*0860*/  S2UR UR5, SR_CgaCtaId ;  /* 0x00000000000579c3 */ /* 0x002e620000008800 */
        /* <DEDUP_REMOVED lines=8> */
[----:B-1----:R2:W1:Y:S01]  /*08f0*/  SYNCS.EXCH.64 URZ, [UR5+0xa0], UR10 ;  /* 0x0000a00a05ff75b2 */ /* 0x0024620008000100 */
[----:B------:R2:W1:Y:S02]  /*0900*/  SYNCS.EXCH.64 URZ, [UR5+0xa8], UR10 ;  /* 0x0000a80a05ff75b2 */ /* 0x0004640008000100 */
[----:B--2---:R-:W-:Y:S01]  /*0910*/  NOP ;  /* 0x0000000000007918 */ /* 0x004fe20000000000 */
.L_x_11:
[----:B------:R-:W2:Y:S01]  /*0920*/  SHFL.IDX PT, R2, R162, RZ, 0x1f ;  /* 0x00001fffa2027589 */ /* 0x000ea200000e0000 */
[----:B------:R-:W-:Y:S01]  /*0930*/  NOP ;  /* 0x0000000000007918 */ /* 0x000fe20000000000 */
[----:B--2---:R-:W-:-:S13]  /*0940*/  ISETP.NE.AND P0, PT, R2, 0x4, PT ;  /* 0x000000040200780c */ /* 0x004fda0003f05270 */
[----:B------:R-:W-:Y:S05]  /*0950*/  @P0 BRA `(.L_x_12) ;  /* 0x00000000004c0947 */ /* 0x000fea0003800000 */
[----:B-1----:R-:W1:Y:S01]  /*0960*/  S2UR UR5, SR_CgaCtaId ;  /* 0x00000000000579c3 */ /* 0x002e620000008800 */
[----:B------:R-:W-:Y:S01]  /*0970*/  UMOV UR9, 0x100 ;  /* 0x0000010000097882 */ /* 0x000fe20000000000 */
[----:B------:R-:W-:Y:S01]  /*0980*/  UMOV UR7, 0x400 ;  /* 0x0000040000077882 */ /* 0x000fe20000000000 */
[----:B------:R-:W-:Y:S01]  /*0990*/  USEL UR9, UR9, 0xe0, UP2 ;  /* 0x000000e009097887 */ /* 0x000fe20009000000 */
[----:B------:R-:W-:Y:S01]  /*09a0*/  UMOV UR4, 0x1 ;  /* 0x0000000100047882 */ /* 0x000fe20000000000 */
[----:B------:R-:W-:Y:S01]  /*09b0*/  ELECT P0, URZ, PT ;  /* 0x0000000000ff782f */ /* 0x000fe20003800000 */
[----:B------:R-:W-:-:S04]  /*09c0*/  UIADD3 UR10, UPT, UPT, -UR4, 0x100000, URZ ;  /* 0x00100000040a7890 */ /* 0x000fc8000fffe1ff */
[----:B------:R-:W-:Y:S02]  /*09d0*/  USHF.L.U32 UR11, UR10, 0xb, URZ ;  /* 0x0000000b0a0b7899 */ /* 0x000fe400080006ff */
[----:B------:R-:W-:Y:S02]  /*09e0*/  USHF.L.U32 UR10, UR10, 0x1, URZ ;  /* 0x000000010a0a7899 */ /* 0x000fe400080006ff */
[----:B------:R-:W-:-:S04]  /*09f0*/  UIADD3 UR12, UPT, UPT, -UR9, 0x100000, URZ ;  /* 0x00100000090c7890 */ /* 0x000fc8000fffe1ff */
[----:B------:R-:W-:Y:S02]  /*0a00*/  USHF.L.U32 UR13, UR12, 0xb, URZ ;  /* 0x0000000b0c0d7899 */ /* 0x000fe400080006ff */
[----:B------:R-:W-:Y:S02]  /*0a10*/  USHF.L.U32 UR12, UR12, 0x1, URZ ;  /* 0x000000010c0c7899 */ /* 0x000fe400080006ff */
[----:B-1----:R-:W-:Y:S01]  /*0a20*/  ULEA UR5, UR5, UR7, 0x18 ;  /* 0x0000000705057291 */ /* 0x002fe2000f8ec0ff */
[----:B------:R-:W1:Y:S11]  /*0a30*/  FENCE.VIEW.ASYNC.S ;  /* 0x00000000000073c6 */ /* 0x000e760000000000 */
[----:B-1----:R2:W1:Y:S01]  /*0a40*/  SYNCS.EXCH.64 URZ, [UR5+0xb0], UR10 ;  /* 0x0000b00a05ff75b2 */ /* 0x0024620008000100 */
[----:B------:R2:W1:Y:S01]  /*0a50*/  SYNCS.EXCH.64 URZ, [UR5+0xc0], UR12 ;  /* 0x0000c00c05ff75b2 */ /* 0x0004620008000100 */
[----:B------:R2:W1:Y:S01]  /*0a60*/  SYNCS.EXCH.64 URZ, [UR5+0xb8], UR10 ;  /* 0x0000b80a05ff75b2 */ /* 0x0004620008000100 */
[----:B------:R2:W1:Y:S02]  /*0a70*/  SYNCS.EXCH.64 URZ, [UR5+0xc8], UR12 ;  /* 0x0000c80c05ff75b2 */ /* 0x0004640008000100 */
[----:B--2---:R-:W-:Y:S01]  /*0a80*/  NOP ;  /* 0x0000000000007918 */ /* 0x004fe20000000000 */
.L_x_12:
        /* <DEDUP_REMOVED lines=20> */
[----:B------:R2:W1:Y:S02]  /*0bd0*/  SYNCS.EXCH.64 URZ, [UR7+0xe8], UR4 ;  /* 0x0000e80407ff75b2 */ /* 0x0004640008000100 */
[----:B--2---:R-:W-:Y:S01]  /*0be0*/  NOP ;  /* 0x0000000000007918 */ /* 0x004fe20000000000 */
.L_x_13:
        /* <DEDUP_REMOVED lines=18> */
.L_x_14:
[----:B-1----:R-:W1:Y:S01]  /*0d10*/  S2UR UR5, SR_CTAID.X ;  /* 0x00000000000579c3 */ /* 0x002e620000002500 */
[----:B------:R-:W-:-:S05]  /*0d20*/  CS2R.32 R156, SR_CgaSize ;  /* 0x00000000009c7805 */ /* 0x000fca0000008a00 */
[----:B------:R-:W-:-:S05]  /*0d30*/  IMAD R156, R156, -0xa0, RZ ;  /* 0xffffff609c9c7824 */ /* 0x000fca00078e02ff */
[----:B------:R-:W-:-:S14]  /*0d40*/  R2UR UR9, R156 ;  /* 0x000000009c0972ca */ /* 0x000fdc00000e0000 */
[----:B------:R-:W2:Y:S01]  /*0d50*/  LDCU UR9, c[0x0][UR9+0x2b0] ;  /* 0x00005600090977ac */ /* 0x000ea20008000800 */
[----:B------:R-:W-:Y:S01]  /*0d60*/  NOP ;  /* 0x0000000000007918 */ /* 0x000fe20000000000 */
[----:B------:R-:W-:-:S05]  /*0d70*/  CS2R.32 R156, SR_CgaSize ;  /* 0x00000000009c7805 */ /* 0x000fca0000008a00 */
[----:B------:R-:W-:-:S05]  /*0d80*/  IMAD R156, R156, -0xa0, RZ ;  /* 0xffffff609c9c7824 */ /* 0x000fca00078e02ff */
[----:B------:R-:W-:-:S14]  /*0d90*/  R2UR UR7, R156 ;  /* 0x000000009c0772ca */ /* 0x000fdc00000e0000 */
[----:B------:R-:W3:Y:S01]  /*0da0*/  LDCU UR7, c[0x0][UR7+0x2b4] ;  /* 0x00005680070777ac */ /* 0x000ee20008000800 */
[----:B------:R-:W4:Y:S08]  /*0db0*/  S2UR UR4, SR_CTAID.Y ;  /* 0x00000000000479c3 */ /* 0x000f300000002600 */
[----:B------:R-:W3:Y:S01]  /*0dc0*/  LDC R9, c[0x0][0xb24] ;  /* 0x0002c900ff097b82 */ /* 0x000ee20000000800 */
[----:B-1----:R-:W-:-:S02]  /*0dd0*/  I2FP.F32.U32 R4, UR5 ;  /* 0x0000000500047c45 */ /* 0x002fc40008201000 */
[----:B------:R-:W-:-:S05]  /*0de0*/  CS2R.32 R5, SR_CgaSize ;  /* 0x0000000000057805 */ /* 0x000fca0000008a00 */
[----:B------:R-:W-:-:S06]  /*0df0*/  IMAD R5, R5, -0xa0, RZ ;  /* 0xffffff6005057824 */ /* 0x000fcc00078e02ff */
[----:B------:R-:W1:Y:S01]  /*0e00*/  LDC R5, c[0x0][R5+0x2a0] ;  /* 0x0000a80005057b82 */ /* 0x000e620000000800 */
[----:B------:R-:W-:Y:S01]  /*0e10*/  MOV R21, UR5 ;  /* 0x0000000500157c02 */ /* 0x000fe20008000f00 */
[----:B--2---:R-:W-:Y:S01]  /*0e20*/  FMUL R4, R4, UR9 ;  /* 0x0000000904047c20 */ /* 0x004fe20008400000 */
[----:B----4-:R-:W-:Y:S02]  /*0e30*/  I2FP.F32.U32 R2, UR4 ;  /* 0x0000000400027c45 */ /* 0x010fe40008201000 */
[----:B------:R-:W-:-:S05]  /*0e40*/  CS2R.32 R3, SR_CgaSize ;  /* 0x0000000000037805 */ /* 0x000fca0000008a00 */
[----:B------:R-:W-:-:S06]  /*0e50*/  IMAD R3, R3, -0xa0, RZ ;  /* 0xffffff6003037824 */ /* 0x000fcc00078e02ff */
[----:B------:R-:W2:Y:S01]  /*0e60*/  LDC R3, c[0x0][R3+0x2a4] ;  /* 0x0000a90003037b82 */ /* 0x000ea20000000800 */
[----:B------:R-:W4:Y:S01]  /*0e70*/  F2I.U32.TRUNC.NTZ R156, R4 ;  /* 0x00000004009c7305 */ /* 0x000f22000020f000 */
[----:B------:R-:W-:Y:S01]  /*0e80*/  MOV R20, UR4 ;  /* 0x0000000400147c02 */ /* 0x000fe20008000f00 */
[----:B---3--:R-:W-:-:S05]  /*0e90*/  FMUL R2, R2, UR7 ;  /* 0x0000000702027c20 */ /* 0x008fca0008400000 */
[----:B------:R-:W-:Y:S01]  /*0ea0*/  BAR.SYNC.DEFER_BLOCKING 0x0 ;  /* 0x0000000000007b1d */ /* 0x000fe20000010000 */
[----:B------:R-:W-:-:S05]  /*0eb0*/  ISETP.GE.AND P0, PT, R9, 0x1, PT ;  /* 0x000000010900780c */ /* 0x000fca0003f06270 */
[----:B------:R-:W3:Y:S02]  /*0ec0*/  F2I.U32.TRUNC.NTZ R154, R2 ;  /* 0x00000002009a7305 */ /* 0x000ee4000020f000 */
[----:B------:R-:W2:Y:S01]  /*0ed0*/  S2UR UR36, SR_CTAID.Z ;  /* 0x00000000002479c3 */ /* 0x000ea20000002700 */
[----:B----4-:R-:W-:-:S05]  /*0ee0*/  IADD3 R156, PT, PT, -R156, RZ, RZ ;  /* 0x000000ff9c9c7210 */ /* 0x010fca0007ffe1ff */
[----:B-1----:R-:W-:Y:S01]  /*0ef0*/  IMAD R156, R5, R156, UR5 ;  /* 0x00000005059c7e24 */ /* 0x002fe2000f8e029c */
[----:B---3--:R-:W-:-:S05]  /*0f00*/  IADD3 R154, PT, PT, -R154, RZ, RZ ;  /* 0x000000ff9a9a7210 */ /* 0x008fca0007ffe1ff */
[----:B--2---:R-:W-:Y:S01]  /*0f10*/  IMAD R154, R3, R154, UR4 ;  /* 0x00000004039a7e24 */ /* 0x004fe2000f8e029a */
[----:B------:R-:W-:Y:S06]  /*0f20*/  @!P0 BRA `(.L_x_15) ;  /* 0x0000000000b88947 */ /* 0x000fec0003800000 */
[----:B------:R-:W1:Y:S01]  /*0f30*/  LDC.64 R4, c[0x0][0xb18] ;  /* 0x0002c600ff047b82 */ /* 0x000e620000000a00 */
[----:B------:R-:W-:-:S07]  /*0f40*/  ISETP.NE.AND P0, PT, R9, 0x1, PT ;  /* 0x000000010900780c */ /* 0x000fce0003f05270 */
[----:B------:R-:W2:Y:S08]  /*0f50*/  LDC R10, c[0x0][0xb0c] ;  /* 0x0002c300ff0a7b82 */ /* 0x000eb00000000800 */
[----:B------:R-:W3:Y:S08]  /*0f60*/  LDC R11, c[0x0][0x370] ;  /* 0x0000dc00ff0b7b82 */ /* 0x000ef00000000800 */
[----:B------:R-:W4:Y:S01]  /*0f70*/  LDC R12, c[0x0][0x374] ;  /* 0x0000dd00ff0c7b82 */ /* 0x000f220000000800 */
[----:B-1----:R-:W-:-:S07]  /*0f80*/  ISETP.NE.AND P1, PT, R4, 0x1, PT ;  /* 0x000000010400780c */ /* 0x002fce0003f25270 */
[----:B------:R-:W3:Y:S01]  /*0f90*/  LDC.64 R6, c[0x0][0xb10] ;  /* 0x0002c400ff067b82 */ /* 0x000ee20000000a00 */
[----:B--2---:R-:W-:-:S07]  /*0fa0*/  ISETP.NE.AND P2, PT, R10, 0x1, PT ;  /* 0x000000010a00780c */ /* 0x004fce0003f45270 */
[----:B------:R-:W1:Y:S08]  /*0fb0*/  LDC R8, c[0x0][0xb20] ;  /* 0x0002c800ff087b82 */ /* 0x000e700000000800 */
[----:B------:R-:W2:Y:S01]  /*0fc0*/  LDC.64 R2, c[0x0][0xb28] ;  /* 0x0002ca00ff027b82 */ /* 0x000ea20000000a00 */
[----:B----4-:R-:W-:-:S04]  /*0fd0*/  IMAD.HI.U32 R13, R12, R5, RZ ;  /* 0x000000050c0d7227 */ /* 0x010fc800078e00ff */
[----:B------:R-:W-:-:S04]  /*0fe0*/  IMAD.HI.U32 R5, R20, R5, RZ ;  /* 0x0000000514057227 */ /* 0x000fc800078e00ff */
[----:B---3--:R-:W-:-:S04]  /*0ff0*/  IMAD.HI.U32 R14, R11, R6, RZ ;  /* 0x000000060b0e7227 */ /* 0x008fc800078e00ff */
[C---:B------:R-:W-:Y:S01]  /*1000*/  IMAD.HI.U32 R16, R21.reuse, R6, RZ ;  /* 0x0000000615107227 */ /* 0x040fe200078e00ff */
[-C--:B------:R-:W-:Y:S02]  /*1010*/  @P2 SHF.R.U32.HI R11, RZ, R7.reuse, R14 ;  /* 0x00000007ff0b2219 */ /* 0x080fe4000001160e */
[-C--:B-1----:R-:W-:Y:S02]  /*1020*/  @P1 SHF.R.U32.HI R12, RZ, R8.reuse, R13 ;  /* 0x00000008ff0c1219 */ /* 0x082fe4000001160d */
[----:B------:R-:W-:Y:S02]  /*1030*/  SHF.R.U32.HI R5, RZ, R8, R5 ;  /* 0x00000008ff057219 */ /* 0x000fe40000011605 */
[----:B------:R-:W-:Y:S02]  /*1040*/  SHF.R.U32.HI R16, RZ, R7, R16 ;  /* 0x00000007ff107219 */ /* 0x000fe40000011610 */
[----:B------:R-:W-:Y:S01]  /*1050*/  SEL R5, R20, R5, !P1 ;  /* 0x0000000514057207 */ /* 0x000fe20004800000 */
[----:B--2---:R-:W-:Y:S01]  /*1060*/  IMAD.HI.U32 R14, R12, R2, RZ ;  /* 0x000000020c0e7227 */ /* 0x004fe200078e00ff */
[----:B------:R-:W-:-:S02]  /*1070*/  SEL R7, R21, R16, !P2 ;  /* 0x0000001015077207 */ /* 0x000fc40005000000 */
[----:B------:R-:W-:Y:S01]  /*1080*/  IADD3 R13, PT, PT, -R5, RZ, RZ ;  /* 0x000000ff050d7210 */ /* 0x000fe20007ffe1ff */
[----:B------:R-:W-:Y:S01]  /*1090*/  IMAD.HI.U32 R6, R11, R2, RZ ;  /* 0x000000020b067227 */ /* 0x000fe200078e00ff */
[----:B------:R-:W-:-:S03]  /*10a0*/  @P0 SHF.R.U32.HI R12, RZ, R3, R14 ;  /* 0x00000003ff0c0219 */ /* 0x000fc6000001160e */
[----:B------:R-:W-:Y:S01]  /*10b0*/  IMAD R13, R4, R13, R20 ;  /* 0x0000000d040d7224 */ /* 0x000fe200078e0214 */
[----:B------:R-:W-:Y:S01]  /*10c0*/  @P0 SHF.R.U32.HI R11, RZ, R3, R6 ;  /* 0x00000003ff0b0219 */ /* 0x000fe20000011606 */
[----:B------:R-:W-:-:S04]  /*10d0*/  IMAD R12, R12, R9, RZ ;  /* 0x000000090c0c7224 */ /* 0x000fc800078e02ff */
[----:B------:R-:W-:Y:S01]  /*10e0*/  IMAD R6, R11, R9, RZ ;  /* 0x000000090b067224 */ /* 0x000fe200078e02ff */
[----:B------:R-:W-:-:S04]  /*10f0*/  ISETP.GE.AND P1, PT, R5, R12, PT ;  /* 0x0000000c0500720c */ /* 0x000fc80003f26270 */
[----:B------:R-:W-:Y:S01]  /*1100*/  ISETP.GE.OR P1, PT, R7, R6, P1 ;  /* 0x000000060700720c */ /* 0x000fe20000f26670 */
[----:B------:R-:W-:-:S05]  /*1110*/  IMAD.HI.U32 R6, R5, R2, RZ ;  /* 0x0000000205067227 */ /* 0x000fca00078e00ff */
[----:B------:R-:W-:-:S04]  /*1120*/  SHF.R.U32.HI R6, RZ, R3, R6 ;  /* 0x00000003ff067219 */ /* 0x000fc80000011606 */
[----:B------:R-:W-:-:S03]  /*1130*/  SEL R6, R5, R6, !P0 ;  /* 0x0000000605067207 */ /* 0x000fc60004000000 */
[----:B------:R-:W-:Y:S01]  /*1140*/  @!P1 IMAD.HI.U32 R8, R7, R2, RZ ;  /* 0x0000000207089227 */ /* 0x000fe200078e00ff */
[----:B------:R-:W-:-:S04]  /*1150*/  IADD3 R2, PT, PT, -R6, RZ, RZ ;  /* 0x000000ff06027210 */ /* 0x000fc80007ffe1ff */
[----:B------:R-:W-:Y:S01]  /*1160*/  @!P1 SHF.R.U32.HI R8, RZ, R3, R8 ;  /* 0x00000003ff089219 */ /* 0x000fe20000011608 */
[----:B------:R-:W-:-:S03]  /*1170*/  IMAD R2, R9, R2, R5 ;  /* 0x0000000209027224 */ /* 0x000fc600078e0205 */
[----:B------:R-:W-:-:S05]  /*1180*/  @!P1 SEL R3, R7, R8, !P0 ;  /* 0x0000000807039207 */ /* 0x000fca0004000000 */
[--C-:B------:R-:W-:Y:S02]  /*1190*/  @!P1 IMAD.IADD R6, R6, 0x1, -R3.reuse ;  /* 0x0000000106069824 */ /* 0x100fe400078e0a03 */
[----:B------:R-:W-:Y:S01]  /*11a0*/  @!P1 IMAD R3, R2, R11, R3 ;  /* 0x0000000b02039224 */ /* 0x000fe200078e0203 */
[----:B------:R-:W-:Y:S01]  /*11b0*/  IADD3 R2, PT, PT, -R7, RZ, RZ ;  /* 0x000000ff07027210 */ /* 0x000fe20007ffe1ff */
[----:B------:R-:W-:Y:S02]  /*11c0*/  @!P1 IMAD R5, R6, R9, R7 ;  /* 0x0000000906059224 */ /* 0x000fe400078e0207 */
[----:B------:R-:W-:Y:S02]  /*11d0*/  @!P1 IMAD.MOV.U32 R7, RZ, RZ, R3 ;  /* 0x000000ffff079224 */ /* 0x000fe400078e0003 */
[----:B------:R-:W-:Y:S02]  /*11e0*/  IMAD R2, R10, R2, R21 ;  /* 0x000000020a027224 */ /* 0x000fe400078e0215 */
[----:B------:R-:W-:-:S02]  /*11f0*/  IMAD R20, R5, R4, R13 ;  /* 0x0000000405147224 */ /* 0x000fc400078e020d */
[----:B------:R-:W-:Y:S02]  /*1200*/  IMAD R21, R7, R10, R2 ;  /* 0x0000000a07157224 */ /* 0x000fe400078e0202 */
.L_x_15:
[----:B------:R-:W1:Y:S01]  /*1210*/  LDCU UR4, c[0x0][0xb30] ;  /* 0x00016600ff0477ac */ /* 0x000e620008000800 */
[----:B------:R-:W2:Y:S08]  /*1220*/  S2UR UR37, SR_CgaCtaId ;  /* 0x00000000002579c3 */ /* 0x000eb00000008800 */
[----:B------:R-:W3:Y:S01]  /*1230*/  LDC R72, c[0x0][0xb24] ;  /* 0x0002c900ff487b82 */ /* 0x000ee20000000800 */
[----:B-1----:R-:W-:-:S09]  /*1240*/  UISETP.NE.AND UP1, UPT, UR4, 0x1, UPT ;  /* 0x000000010400788c */ /* 0x002fd2000bf25270 */
[----:B--2---:R-:W-:Y:S05]  /*1250*/  BRA.U UP1, `(.L_x_16) ;  /* 0x0000000101407547 */ /* 0x004fea000b800000 */
[----:B------:R-:W1:Y:S08]  /*1260*/  LDC.64 R4, c[0x0][0xb10] ;  /* 0x0002c400ff047b82 */ /* 0x000e700000000a00 */
[----:B------:R-:W2:Y:S08]  /*1270*/  LDC.64 R2, c[0x0][0xb18] ;  /* 0x0002c600ff027b82 */ /* 0x000eb00000000a00 */
[----:B------:R-:W4:Y:S08]  /*1280*/  LDC R6, c[0x0][0xb20] ;  /* 0x0002c800ff067b82 */ /* 0x000f300000000800 */
[----:B------:R-:W3:Y:S01]  /*1290*/  LDC R8, c[0x0][0xb0c] ;  /* 0x0002c300ff087b82 */ /* 0x000ee20000000800 */
[----:B-1----:R-:W-:-:S05]  /*12a0*/  IMAD.HI.U32 R4, R21, R4, RZ ;  /* 0x0000000415047227 */ /* 0x002fca00078e00ff */
[----:B------:R-:W-:Y:S01]  /*12b0*/  SHF.R.U32.HI R4, RZ, R5, R4 ;  /* 0x00000005ff047219 */ /* 0x000fe20000011604 */
[----:B--2---:R-:W-:Y:S01]  /*12c0*/  IMAD.HI.U32 R3, R20, R3, RZ ;  /* 0x0000000314037227 */ /* 0x004fe200078e00ff */
[----:B------:R-:W-:-:S04]  /*12d0*/  ISETP.NE.AND P0, PT, R2, 0x1, PT ;  /* 0x000000010200780c */ /* 0x000fc80003f05270 */
[----:B----4-:R-:W-:-:S04]  /*12e0*/  SHF.R.U32.HI R3, RZ, R6, R3 ;  /* 0x00000006ff037219 */ /* 0x010fc80000011603 */
[----:B------:R-:W-:Y:S02]  /*12f0*/  SEL R3, R20, R3, !P0 ;  /* 0x0000000314037207 */ /* 0x000fe40004000000 */
[----:B---3--:R-:W-:-:S04]  /*1300*/  ISETP.NE.AND P1, PT, R8, 0x1, PT ;  /* 0x000000010800780c */ /* 0x008fc80003f25270 */
[----:B------:R-:W-:-:S05]  /*1310*/  SEL R4, R21, R4, !P1 ;  /* 0x0000000415047207 */ /* 0x000fca0004800000 */
[----:B------:R-:W-:Y:S02]  /*1320*/  IMAD.IADD R5, R3, 0x1, -R4 ;  /* 0x0000000103057824 */ /* 0x000fe400078e0a04 */
[----:B------:R-:W-:Y:S02]  /*1330*/  IMAD.IADD R3, R4, 0x1, -R3 ;  /* 0x0000000104037824 */ /* 0x000fe400078e0a03 */
[----:B------:R-:W-:Y:S02]  /*1340*/  IMAD R21, R5, R8, R21 ;  /* 0x0000000805157224 */ /* 0x000fe400078e0215 */
[----:B------:R-:W-:-:S07]  /*1350*/  IMAD R20, R3, R2, R20 ;  /* 0x0000000203147224 */ /* 0x000fce00078e0214 */
.L_x_16:
[----:B------:R-:W-:Y:S01]  /*1360*/  BAR.SYNC.DEFER_BLOCKING 0x0 ;  /* 0x0000000000007b1d */ /* 0x000fe20000010000 */
[----:B------:R-:W-:Y:S01]  /*1370*/  UISETP.NE.AND UP1, UPT, UR8, 0x2, UPT ;  /* 0x000000020800788c */ /* 0x000fe2000bf25270 */
[----:B------:R-:W-:Y:S02]  /*1380*/  ISETP.NE.OR P5, PT, R0, 0x2, !P5 ;  /* 0x000000020000780c */ /* 0x000fe40006fa5670 */
[----:B------:R-:W-:-:S06]  /*1390*/  LOP3.LUT R2, R170, 0x1f, RZ, 0xc0, !PT ;  /* 0x0000001faa027812 */ /* 0x000fcc00078ec0ff */
[----:B------:R-:W-:Y:S05]  /*13a0*/  BRA.U UP1, `(.L_x_17) ;  /* 0x0000001101a87547 */ /* 0x000fea000b800000 */
[----:B------:R-:W1:Y:S01]  /*13b0*/  LDCU UR13, c[0x0][0x38c] ;  /* 0x00007180ff0d77ac */ /* 0x000e620008000800 */
[----:B------:R-:W2:Y:S01]  /*13c0*/  LDC R9, c[0x0][0x370] ;  /* 0x0000dc00ff097b82 */ /* 0x000ea20000000800 */
[----:B------:R-:W-:Y:S01]  /*13d0*/  PLOP3.LUT P1, PT, PT, PT, UP2, 0x80, 0x8 ;  /* 0x000000000008781c */ /* 0x000fe20003f2f028 */
[----:B------:R-:W-:Y:S01]  /*13e0*/  HFMA2 R12, -RZ, RZ, 0, 0 ;  /* 0x00000000ff0c7431 */ /* 0x000fe200000001ff */
[----:B------:R-:W-:Y:S01]  /*13f0*/  ISETP.EQ.OR P4, PT, R2, RZ, P5 ;  /* 0x000000ff0200720c */ /* 0x000fe20002f82670 */
[----:B------:R-:W-:Y:S01]  /*1400*/  IMAD.MOV.U32 R15, RZ, RZ, 0x1 ;  /* 0x00000001ff0f7424 */ /* 0x000fe200078e00ff */
[----:B------:R-:W-:Y:S01]  /*1410*/  PLOP3.LUT P1, PT, P1, PT, PT, 0x8, 0x80 ;  /* 0x000000000080781c */ /* 0x000fe20000f2e170 */
[----:B------:R-:W-:Y:S01]  /*1420*/  IMAD.MOV.U32 R14, RZ, RZ, RZ ;  /* 0x000000ffff0e7224 */ /* 0x000fe200078e00ff */
[----:B------:R-:W-:Y:S01]  /*1430*/  MOV R8, 0x1 ;  /* 0x0000000100087802 */ /* 0x000fe20000000f00 */
[----:B------:R-:W4:Y:S01]  /*1440*/  LDC R0, c[0x0][0x374] ;  /* 0x0000dd00ff007b82 */ /* 0x000f220000000800 */
[----:B------:R-:W-:Y:S01]  /*1450*/  IMAD.MOV.U32 R10, RZ, RZ, RZ ;  /* 0x000000ffff0a7224 */ /* 0x000fe200078e00ff */
[----:B------:R-:W2:Y:S01]  /*1460*/  LDCU.64 UR22, c[0x0][0x348] ;  /* 0x00006900ff1677ac */ /* 0x000ea20008000a00 */
[----:B------:R-:W-:Y:S01]  /*1470*/  UMOV UR6, URZ ;  /* 0x000000ff00067c82 */ /* 0x000fe20008000000 */
[----:B-1----:R-:W-:-:S04]  /*1480*/  UIADD3 UR5, UPT, UPT, UR13, 0x1f, URZ ;  /* 0x0000001f0d057890 */ /* 0x002fc8000fffe0ff */
[----:B------:R-:W-:-:S04]  /*1490*/  USHF.R.S32.HI UR4, URZ, 0x1f, UR5 ;  /* 0x0000001fff047899 */ /* 0x000fc80008011405 */
[----:B------:R-:W-:-:S04]  /*14a0*/  ULEA.HI UR4, UR4, UR5, URZ, 0x5 ;  /* 0x0000000504047291 */ /* 0x000fc8000f8f28ff */
[----:B------:R-:W-:Y:S02]  /*14b0*/  USHF.R.S32.HI UR15, URZ, 0x5, UR4 ;  /* 0x00000005ff0f7899 */ /* 0x000fe40008011404 */
[----:B------:R-:W-:Y:S02]  /*14c0*/  UIADD3 UR4, UPT, UPT, UR13, -0x1, URZ ;  /* 0xffffffff0d047890 */ /* 0x000fe4000fffe0ff */
[----:B------:R-:W-:Y:S02]  /*14d0*/  UISETP.LT.U32.AND UP0, UPT, UR15, 0x6, UPT ;  /* 0x000000060f00788c */ /* 0x000fe4000bf01070 */
[----:B------:R-:W-:Y:S02]  /*14e0*/  UISETP.GE.U32.AND UP1, UPT, UR4, -0x3f, UPT ;  /* 0xffffffc10400788c */ /* 0x000fe4000bf26070 */
[----:B------:R-:W-:Y:S02]  /*14f0*/  USEL UR14, UR15, 0x6, UP0 ;  /* 0x000000060f0e7887 */ /* 0x000fe40008000000 */
[----:B------:R-:W-:-:S02]  /*1500*/  UIADD3 UR13, UPT, UPT, UR13, 0x3e, URZ ;  /* 0x0000003e0d0d7890 */ /* 0x000fc4000fffe0ff */
[----:B------:R-:W-:Y:S02]  /*1510*/  UIADD3 UR5, UPT, UPT, UR14, -0x1, URZ ;  /* 0xffffffff0e057890 */ /* 0x000fe4000fffe0ff */
[----:B------:R-:W-:-:S03]  /*1520*/  UIADD3 UR7, UPT, UPT, UR15, -UR14, URZ ;  /* 0x8000000e0f077290 */ /* 0x000fc6000fffe0ff */
[----:B------:R-:W-:-:S04]  /*1530*/  @UP1 UIADD3 UR5, UPT, UPT, UR14, URZ, URZ ;  /* 0x000000ff0e051290 */ /* 0x000fc8000fffe0ff */
[----:B--2---:R-:W-:-:S12]  /*1540*/  UIADD3 UR5, UPT, UPT, UR5, 0x1, URZ ;  /* 0x0000000105057890 */ /* 0x004fd8000fffe0ff */
.L_x_35:
[----:B------:R-:W-:Y:S01]  /*1550*/  UISETP.NE.AND UP0, UPT, UR37, URZ, UPT ;  /* 0x000000ff2500728c */ /* 0x000fe2000bf05270 */
[----:B------:R-:W1:Y:S08]  /*1560*/  S2UR UR37, SR_CgaCtaId ;  /* 0x00000000002579c3 */ /* 0x000e700000008800 */
[----:B------:R-:W-:Y:S05]  /*1570*/  BRA.U UP0, `(.L_x_18) ;  /* 0x0000000100347547 */ /* 0x000fea000b800000 */
[----:B------:R-:W2:Y:S01]  /*1580*/  S2R R2, SR_CgaCtaId ;  /* 0x0000000000027919 */ /* 0x000ea20000008800 */
[----:B------:R-:W-:-:S04]  /*1590*/  MOV R3, 0x400 ;  /* 0x0000040000037802 */ /* 0x000fc80000000f00 */
[----:B--2---:R-:W-:Y:S02]  /*15a0*/  LEA R3, R2, R3, 0x18 ;  /* 0x0000000302037211 */ /* 0x004fe400078ec0ff */
[----:B------:R-:W-:-:S03]  /*15b0*/  SHF.L.U32 R2, R8, 0x1f, RZ ;  /* 0x0000001f08027819 */ /* 0x000fc600000006ff */
[----:B------:R-:W-:-:S04]  /*15c0*/  IMAD R3, R10, 0x8, R3 ;  /* 0x000000080a037824 */ /* 0x000fc800078e0203 */
[----:B------:R-:W2:Y:S02]  /*15d0*/  SYNCS.PHASECHK.TRANS64.TRYWAIT P0, [R3+URZ+0x100], R2 ;  /* 0x00010002030075a7 */ /* 0x000ea400080011ff */
[----:B--2---:R-:W-:Y:S05]  /*15e0*/  @!P0 BRA `(.L_x_19) ;  /* 0x0000009400d88947 */ /* 0x004fea0003800000 */
.L_x_131:
[----:B------:R-:W-:Y:S01]  /*15f0*/  VIADD R10, R10, 0x1 ;  /* 0x000000010a0a7836 */ /* 0x000fe20000000000 */
[----:B------:R2:W-:Y:S04]  /*1600*/  SYNCS.ARRIVE.TRANS64.A1T0 RZ, [R3+URZ+0xf0], RZ ;  /* 0x0000f0ff03ff79a7 */ /* 0x0005e800081000ff */
[----:B------:R-:W-:-:S04]  /*1610*/  ISETP.NE.AND P0, PT, R10, 0x2, PT ;  /* 0x000000020a00780c */ /* 0x000fc80003f05270 */
[----:B------:R-:W-:Y:S02]  /*1620*/  SEL R10, R10, RZ, P0 ;  /* 0x000000ff0a0a7207 */ /* 0x000fe40000000000 */
[----:B--2---:R-:W-:-:S04]  /*1630*/  SEL R3, RZ, 0x1, P0 ;  /* 0x00000001ff037807 */ /* 0x004fc80000000000 */
[----:B------:R-:W-:-:S07]  /*1640*/  LOP3.LUT R8, R8, R3, RZ, 0x3c, !PT ;  /* 0x0000000308087212 */ /* 0x000fce00078e3cff */
.L_x_18:
[----:B------:R-:W-:Y:S01]  /*1650*/  UMOV UR4, 0x400 ;  /* 0x0000040000047882 */ /* 0x000fe20000000000 */
[----:B------:R-:W-:Y:S01]  /*1660*/  SHF.L.U32 R2, R15, 0x1f, RZ ;  /* 0x0000001f0f027819 */ /* 0x000fe200000006ff */
[----:B-1----:R-:W-:Y:S01]  /*1670*/  ULEA UR4, UR37, UR4, 0x18 ;  /* 0x0000000425047291 */ /* 0x002fe2000f8ec0ff */
[----:B------:R-:W-:Y:S01]  /*1680*/  R2UR UR35, R21 ;  /* 0x00000000152372ca */ /* 0x000fe200000e0000 */
[----:B------:R-:W-:Y:S01]  /*1690*/  UISETP.GE.U32.AND UP0, UPT, UR13, 0x3f, UPT ;  /* 0x0000003f0d00788c */ /* 0x000fe2000bf06070 */
[----:B------:R-:W-:Y:S01]  /*16a0*/  R2UR UR11, R20 ;  /* 0x00000000140b72ca */ /* 0x000fe200000e0000 */
[----:B------:R-:W-:Y:S01]  /*16b0*/  ULEA UR8, UR6, UR4, 0x3 ;  /* 0x0000000406087291 */ /* 0x000fe2000f8e18ff */
[----:B------:R-:W-:-:S08]  /*16c0*/  UMOV UR24, URZ ;  /* 0x000000ff00187c82 */ /* 0x000fd00008000000 */
[----:B------:R1:W2:Y:S01]  /*16d0*/  SYNCS.PHASECHK.TRANS64.TRYWAIT P0, [UR8+0x30], R2 ;  /* 0x00003002ff0075a7 */ /* 0x0002a20008001108 */
[----:B------:R-:W-:Y:S02]  /*16e0*/  USHF.L.U32 UR35, UR35, 0x7, URZ ;  /* 0x0000000723237899 */ /* 0x000fe400080006ff */
[----:B------:R-:W-:Y:S01]  /*16f0*/  USHF.L.U32 UR11, UR11, 0x8, URZ ;  /* 0x000000080b0b7899 */ /* 0x000fe200080006ff */
[----:B------:R-:W-:Y:S11]  /*1700*/  BRA.U !UP0, `(.L_x_20) ;  /* 0x0000000108a87547 */ /* 0x000ff6000b800000 */
[----:B------:R-:W-:Y:S01]  /*1710*/  UMOV UR16, URZ ;  /* 0x000000ff00107c82 */ /* 0x000fe20008000000 */
[----:B------:R-:W-:-:S05]  /*1720*/  UMOV UR17, UR6 ;  /* 0x0000000600117c82 */ /* 0x000fca0008000000 */
.L_x_25:
[----:B-1----:R-:W-:Y:S01]  /*1730*/  ULEA UR33, UR17, UR4, 0x3 ;  /* 0x0000000411217291 */ /* 0x002fe2000f8e18ff */
[----:B--2---:R-:W-:Y:S01]  /*1740*/  @!P5 MOV R3, 0x6000 ;  /* 0x000060000003d802 */ /* 0x004fe20000000f00 */
[----:B--2---:R-:W-:Y:S10]  /*1750*/  @P0 BRA `(.L_x_21) ;  /* 0x00000000000c0947 */ /* 0x004ff40003800000 */
[----:B------:R-:W-:-:S04]  /*1760*/  SHF.L.U32 R5, R15, 0x1f, RZ ;  /* 0x0000001f0f057819 */ /* 0x000fc800000006ff */
[----:B------:R-:W2:Y:S02]  /*1770*/  SYNCS.PHASECHK.TRANS64.TRYWAIT P0, [UR33+0x30], R5 ;  /* 0x00003005ff0075a7 */ /* 0x000ea40008001121 */
[----:B--2---:R-:W-:Y:S05]  /*1780*/  @!P0 BRA `(.L_x_22) ;  /* 0x0000009400848947 */ /* 0x004fea0003800000 */
.L_x_21:
[----:B------:R2:W-:Y:S01]  /*1790*/  @!P5 SYNCS.ARRIVE.TRANS64 RZ, [UR33], R3 ;  /* 0x00000003ffffd9a7 */ /* 0x0005e20008000021 */
[----:B------:R-:W-:Y:S04]  /*17a0*/  BSSY.RECONVERGENT B0, `(.L_x_23) ;  /* 0x0000003000007945 */ /* 0x000fe80003800200 */
[----:B------:R-:W-:Y:S05]  /*17b0*/  @P4 BRA `(.L_x_24) ;  /* 0x0000000000044947 */ /* 0x000fea0003800000 */
[----:B------:R-:W-:Y:S05]  /*17c0*/  BPT.TRAP 0x1 ;  /* 0x000000040000795c */ /* 0x000fea0000300000 */
.L_x_24:
[----:B------:R-:W-:Y:S05]  /*17d0*/  BSYNC.RECONVERGENT B0 ;  /* 0x0000000000007941 */ /* 0x000fea0003800200 */
.L_x_23:
[----:B------:R-:W-:Y:S02]  /*17e0*/  UIADD3 UR6, UPT, UPT, UR17, 0x1, URZ ;  /* 0x0000000111067890 */ /* 0x000fe4000fffe0ff */
[----:B------:R-:W-:Y:S02]  /*17f0*/  ULEA UR32, UR17, UR4, 0xd ;  /* 0x0000000411207291 */ /* 0x000fe4000f8e68ff */
[----:B------:R-:W-:Y:S02]  /*1800*/  UISETP.NE.AND UP0, UPT, UR6, 0x6, UPT ;  /* 0x000000060600788c */ /* 0x000fe4000bf05270 */
[----:B------:R-:W-:Y:S02]  /*1810*/  UIADD3 UR26, UP1, UPT, UR22, 0x80, URZ ;  /* 0x00000080161a7890 */ /* 0x000fe4000ff3e0ff */
[----:B------:R-:W-:Y:S02]  /*1820*/  USEL UR9, URZ, 0x1, UP0 ;  /* 0x00000001ff097887 */ /* 0x000fe40008000000 */
[----:B------:R-:W-:-:S02]  /*1830*/  USEL UR6, UR6, URZ, UP0 ;  /* 0x000000ff06067287 */ /* 0x000fc40008000000 */
[----:B------:R-:W-:Y:S02]  /*1840*/  UIADD3 UR20, UP0, UPT, UR22, 0x180, URZ ;  /* 0x0000018016147890 */ /* 0x000fe4000ff1e0ff */
[----:B------:R-:W-:Y:S01]  /*1850*/  ULEA UR8, UR6, UR4, 0x3 ;  /* 0x0000000406087291 */ /* 0x000fe2000f8e18ff */
[----:B------:R-:W-:Y:S01]  /*1860*/  LOP3.LUT R15, R15, UR9, RZ, 0x3c, !PT ;  /* 0x000000090f0f7c12 */ /* 0x000fe2000f8e3cff */
[----:B------:R-:W-:Y:S02]  /*1870*/  USHF.L.U32 UR34, UR16, 0x5, URZ ;  /* 0x0000000510227899 */ /* 0x000fe400080006ff */
[----:B------:R-:W-:Y:S01]  /*1880*/  UIADD3.X UR27, UPT, UPT, URZ, UR23, URZ, UP1, !UPT ;  /* 0x00000017ff1b7290 */ /* 0x000fe20008ffe4ff */
[----:B-1----:R-:W-:Y:S01]  /*1890*/  SHF.L.U32 R2, R15, 0x1f, RZ ;  /* 0x0000001f0f027819 */ /* 0x002fe200000006ff */
[----:B------:R-:W-:Y:S02]  /*18a0*/  UIADD3 UR32, UPT, UPT, UR32, 0x10800, URZ ;  /* 0x0001080020207890 */ /* 0x000fe4000fffe0ff */
[----:B------:R-:W-:Y:S01]  /*18b0*/  UIADD3.X UR21, UPT, UPT, URZ, UR23, URZ, UP0, !UPT ;  /* 0x00000017ff157290 */ /* 0x000fe200087fe4ff */
[----:B------:R1:W1:Y:S01]  /*18c0*/  SYNCS.PHASECHK.TRANS64.TRYWAIT P0, [UR8+0x30], R2 ;  /* 0x00003002ff0075a7 */ /* 0x0002620008001108 */
[----:B------:R-:W-:Y:S01]  /*18d0*/  ULEA UR8, UR17, UR4, 0xe ;  /* 0x0000000411087291 */ /* 0x000fe2000f8e70ff */
[----:B------:R-:W-:Y:S01]  /*18e0*/  UMOV UR18, 0x0 ;  /* 0x0000000000127882 */ /* 0x000fe20000000000 */
[----:B------:R-:W-:-:S02]  /*18f0*/  UMOV UR19, 0x10000000 ;  /* 0x1000000000137882 */ /* 0x000fc40000000000 */
[----:B------:R-:W-:Y:S01]  /*1900*/  UIADD3 UR8, UPT, UPT, UR8, 0x1c800, URZ ;  /* 0x0001c80008087890 */ /* 0x000fe2000fffe0ff */
[----:B------:R1:W-:Y:S01]  /*1910*/  UTMALDG.3D [UR32], [UR26], desc[UR18] ;  /* 0x000012201a0075b4 */ /* 0x0003e20008011000 */
[----:B------:R-:W-:Y:S01]  /*1920*/  UMOV UR12, UR36 ;  /* 0x00000024000c7c82 */ /* 0x000fe20008000000 */
[----:B------:R-:W-:Y:S01]  /*1930*/  UMOV UR9, UR33 ;  /* 0x0000002100097c82 */ /* 0x000fe20008000000 */
[----:B------:R-:W-:Y:S01]  /*1940*/  UMOV UR10, UR34 ;  /* 0x00000022000a7c82 */ /* 0x000fe20008000000 */
[----:B------:R-:W-:Y:S01]  /*1950*/  UIADD3 UR16, UPT, UPT, UR16, 0x1, URZ ;  /* 0x0000000110107890 */ /* 0x000fe2000fffe0ff */
[----:B------:R-:W-:Y:S01]  /*1960*/  UMOV UR24, UR5 ;  /* 0x0000000500187c82 */ /* 0x000fe20008000000 */
[----:B------:R-:W-:Y:S02]  /*1970*/  UMOV UR17, UR6 ;  /* 0x0000000600117c82 */ /* 0x000fe40008000000 */
[----:B------:R1:W-:Y:S01]  /*1980*/  UTMALDG.3D [UR8], [UR20], desc[UR18] ;  /* 0x00001208140075b4 */ /* 0x0003e20008011000 */
[----:B------:R-:W-:-:S09]  /*1990*/  UISETP.NE.AND UP0, UPT, UR16, UR5, UPT ;  /* 0x000000051000728c */ /* 0x000fd2000bf05270 */
[----:B------:R-:W-:Y:S05]  /*19a0*/  BRA.U UP0, `(.L_x_25) ;  /* 0xfffffffd00607547 */ /* 0x000fea000b83ffff */
.L_x_20:
[----:B-1----:R-:W-:Y:S01]  /*19b0*/  ULEA UR8, UR6, UR4, 0x3 ;  /* 0x0000000406087291 */ /* 0x002fe2000f8e18ff */
[----:B------:R-:W-:Y:S01]  /*19c0*/  SHF.L.U32 R2, R15, 0x1f, RZ ;  /* 0x0000001f0f027819 */ /* 0x000fe200000006ff */
[----:B------:R-:W-:Y:S01]  /*19d0*/  @!P1 SYNCS.ARRIVE.TRANS64.A1T0 RZ, [UR4+0xa8], RZ ;  /* 0x0000a8ffffff99a7 */ /* 0x000fe20008100004 */
[----:B------:R-:W-:-:S06]  /*19e0*/  UISETP.GT.AND UP0, UPT, UR15, UR14, UPT ;  /* 0x0000000e0f00728c */ /* 0x000fcc000bf04270 */
[----:B--2---:R1:W2:Y:S03]  /*19f0*/  SYNCS.PHASECHK.TRANS64.TRYWAIT P0, [UR8+0x30], R2 ;  /* 0x00003002ff0075a7 */ /* 0x0042a60008001108 */
[----:B------:R-:W-:Y:S05]  /*1a00*/  BRA.U !UP0, `(.L_x_26) ;  /* 0x0000000108ac7547 */ /* 0x000fea000b800000 */
[----:B------:R-:W-:Y:S01]  /*1a10*/  UIADD3 UR21, UPT, UPT, UR7, UR24, URZ ;  /* 0x0000001807157290 */ /* 0x000fe2000fffe0ff */
[----:B------:R-:W-:-:S11]  /*1a20*/  UMOV UR25, UR6 ;  /* 0x0000000600197c82 */ /* 0x000fd60008000000 */
.L_x_31:
[----:B-1----:R-:W-:Y:S01]  /*1a30*/  ULEA UR17, UR25, UR4, 0x3 ;  /* 0x0000000419117291 */ /* 0x002fe2000f8e18ff */
[----:B--2---:R-:W-:Y:S01]  /*1a40*/  @!P5 MOV R3, 0x6000 ;  /* 0x000060000003d802 */ /* 0x004fe20000000f00 */
[----:B--2---:R-:W-:Y:S10]  /*1a50*/  @P0 BRA `(.L_x_27) ;  /* 0x00000000000c0947 */ /* 0x004ff40003800000 */
[----:B------:R-:W-:-:S04]  /*1a60*/  SHF.L.U32 R5, R15, 0x1f, RZ ;  /* 0x0000001f0f057819 */ /* 0x000fc800000006ff */
[----:B------:R-:W2:Y:S02]  /*1a70*/  SYNCS.PHASECHK.TRANS64.TRYWAIT P0, [UR17+0x30], R5 ;  /* 0x00003005ff0075a7 */ /* 0x000ea40008001111 */
[----:B--2---:R-:W-:Y:S05]  /*1a80*/  @!P0 BRA `(.L_x_28) ;  /* 0x0000009000dc8947 */ /* 0x004fea0003800000 */
.L_x_27:
[----:B------:R2:W-:Y:S01]  /*1a90*/  @!P5 SYNCS.ARRIVE.TRANS64 RZ, [UR17], R3 ;  /* 0x00000003ffffd9a7 */ /* 0x0005e20008000011 */
[----:B------:R-:W-:Y:S04]  /*1aa0*/  BSSY.RECONVERGENT B0, `(.L_x_29) ;  /* 0x0000003000007945 */ /* 0x000fe80003800200 */
[----:B------:R-:W-:Y:S05]  /*1ab0*/  @P4 BRA `(.L_x_30) ;  /* 0x0000000000044947 */ /* 0x000fea0003800000 */
[----:B------:R-:W-:Y:S05]  /*1ac0*/  BPT.TRAP 0x1 ;  /* 0x000000040000795c */ /* 0x000fea0000300000 */
.L_x_30:
[----:B------:R-:W-:Y:S05]  /*1ad0*/  BSYNC.RECONVERGENT B0 ;  /* 0x0000000000007941 */ /* 0x000fea0003800200 */
.L_x_29:
        /* <DEDUP_REMOVED lines=10> */
[----:B------:R-:W-:Y:S01]  /*1b80*/  UIADD3 UR16, UPT, UPT, UR16, 0x10800, URZ ;  /* 0x0001080010107890 */ /* 0x000fe2000fffe0ff */
[----:B-1----:R-:W-:Y:S01]  /*1b90*/  SHF.L.U32 R2, R15, 0x1f, RZ ;  /* 0x0000001f0f027819 */ /* 0x002fe200000006ff */
[----:B------:R-:W-:Y:S02]  /*1ba0*/  UIADD3.X UR31, UPT, UPT, URZ, UR23, URZ, UP1, !UPT ;  /* 0x00000017ff1f7290 */ /* 0x000fe40008ffe4ff */
[----:B------:R-:W-:Y:S01]  /*1bb0*/  UIADD3.X UR29, UPT, UPT, URZ, UR23, URZ, UP0, !UPT ;  /* 0x00000017ff1d7290 */ /* 0x000fe200087fe4ff */
[----:B------:R1:W1:Y:S01]  /*1bc0*/  SYNCS.PHASECHK.TRANS64.TRYWAIT P0, [UR8+0x30], R2 ;  /* 0x00003002ff0075a7 */ /* 0x0002620008001108 */
[----:B------:R-:W-:Y:S01]  /*1bd0*/  ULEA UR8, UR25, UR4, 0xe ;  /* 0x0000000419087291 */ /* 0x000fe2000f8e70ff */
[----:B------:R-:W-:Y:S01]  /*1be0*/  UMOV UR26, 0x0 ;  /* 0x00000000001a7882 */ /* 0x000fe20000000000 */
[----:B------:R-:W-:-:S02]  /*1bf0*/  UMOV UR27, 0x10000000 ;  /* 0x10000000001b7882 */ /* 0x000fc40000000000 */
[----:B------:R-:W-:Y:S01]  /*1c00*/  UIADD3 UR8, UPT, UPT, UR8, 0x1c800, URZ ;  /* 0x0001c80008087890 */ /* 0x000fe2000fffe0ff */
[----:B------:R-:W-:Y:S01]  /*1c10*/  UMOV UR19, UR35 ;  /* 0x0000002300137c82 */ /* 0x000fe20008000000 */
[----:B------:R-:W-:Y:S01]  /*1c20*/  UMOV UR20, UR36 ;  /* 0x0000002400147c82 */ /* 0x000fe20008000000 */
[----:B------:R-:W-:Y:S01]  /*1c30*/  UMOV UR12, UR36 ;  /* 0x00000024000c7c82 */ /* 0x000fe20008000000 */
[----:B------:R-:W-:Y:S01]  /*1c40*/  UMOV UR9, UR17 ;  /* 0x0000001100097c82 */ /* 0x000fe20008000000 */
[----:B------:R-:W-:Y:S01]  /*1c50*/  UMOV UR10, UR18 ;  /* 0x00000012000a7c82 */ /* 0x000fe20008000000 */
[----:B------:R1:W-:Y:S01]  /*1c60*/  UTMALDG.3D [UR16], [UR30], desc[UR26] ;  /* 0x00001a101e0075b4 */ /* 0x0003e20008011000 */
[----:B------:R-:W-:Y:S01]  /*1c70*/  UIADD3 UR24, UPT, UPT, UR24, 0x1, URZ ;  /* 0x0000000118187890 */ /* 0x000fe2000fffe0ff */
[----:B------:R-:W-:-:S03]  /*1c80*/  UMOV UR25, UR6 ;  /* 0x0000000600197c82 */ /* 0x000fc60008000000 */
[----:B------:R-:W-:Y:S01]  /*1c90*/  UISETP.NE.AND UP0, UPT, UR24, UR21, UPT ;  /* 0x000000151800728c */ /* 0x000fe2000bf05270 */
[----:B------:R1:W-:Y:S08]  /*1ca0*/  UTMALDG.3D [UR8], [UR28], desc[UR26] ;  /* 0x00001a081c0075b4 */ /* 0x0003f00008011000 */
[----:B------:R-:W-:Y:S05]  /*1cb0*/  BRA.U UP0, `(.L_x_31) ;  /* 0xfffffffd005c7547 */ /* 0x000fea000b83ffff */
.L_x_26:
[----:B-1----:R-:W-:Y:S01]  /*1cc0*/  LEA R2, R14, UR4, 0x3 ;  /* 0x000000040e027c11 */ /* 0x002fe2000f8e18ff */
[----:B------:R-:W-:Y:S01]  /*1cd0*/  NOP ;  /* 0x0000000000007918 */ /* 0x000fe20000000000 */
[----:B--2---:R-:W-:Y:S02]  /*1ce0*/  SHF.L.U32 R3, R12, 0x1f, RZ ;  /* 0x0000001f0c037819 */ /* 0x004fe400000006ff */
[----:B------:R-:W-:Y:S02]  /*1cf0*/  LEA R4, R14, UR4, 0x4 ;  /* 0x000000040e047c11 */ /* 0x000fe4000f8e20ff */
[----:B------:R-:W1:Y:S02]  /*1d00*/  SYNCS.PHASECHK.TRANS64.TRYWAIT P0, [R2+URZ+0xb0], R3 ;  /* 0x0000b003020075a7 */ /* 0x000e6400080011ff */
[----:B-1----:R-:W-:Y:S05]  /*1d10*/  @!P0 BRA `(.L_x_32) ;  /* 0x0000009000508947 */ /* 0x002fea0003800000 */
.L_x_134:
[----:B------:R-:W2:Y:S01]  /*1d20*/  LDS.128 R4, [R4+0x120] ;  /* 0x0001200004047984 */ /* 0x000ea20000000c00 */
[----:B---3--:R-:W-:Y:S01]  /*1d30*/  ISETP.GE.AND P0, PT, R72, 0x1, PT ;  /* 0x000000014800780c */ /* 0x008fe20003f06270 */
[----:B-1----:R-:W-:Y:S01]  /*1d40*/  VIADD R2, R2, 0xc0 ;  /* 0x000000c002027836 */ /* 0x002fe20000000000 */
[----:B------:R-:W-:Y:S01]  /*1d50*/  @!PT LDS RZ, [RZ] ;  /* 0x00000000fffff984 */ /* 0x000fe20000000800 */
[----:B------:R-:W-:Y:S01]  /*1d60*/  @!PT LDS RZ, [RZ] ;  /* 0x00000000fffff984 */ /* 0x000fe20000000800 */
[----:B------:R-:W-:Y:S01]  /*1d70*/  @!PT LDS RZ, [RZ] ;  /* 0x00000000fffff984 */ /* 0x000fe20000000800 */
[----:B------:R-:W-:Y:S01]  /*1d80*/  @!PT LDS RZ, [RZ] ;  /* 0x00000000fffff984 */ /* 0x000fe20000000800 */
[----:B------:R1:W-:Y:S06]  /*1d90*/  MEMBAR.ALL.CTA ;  /* 0x0000000000007992 */ /* 0x0003ec0000008000 */
[----:B-1----:R-:W1:Y:S01]  /*1da0*/  FENCE.VIEW.ASYNC.S ;  /* 0x00000000000073c6 */ /* 0x002e620000000000 */
[----:B------:R-:W-:-:S04]  /*1db0*/  PRMT R2, RZ, 0x654, R2 ;  /* 0x00000654ff027816 */ /* 0x000fc80000000002 */
[----:B-1----:R1:W-:Y:S01]  /*1dc0*/  SYNCS.ARRIVE.TRANS64.RED.A1T0 RZ, [R2+URZ], RZ ;  /* 0x000000ff02ff79a7 */ /* 0x0023e200081004ff */
[----:B--2---:R-:W-:-:S13]  /*1dd0*/  LOP3.LUT P2, RZ, R6, 0x1, RZ, 0xc0, !PT ;  /* 0x0000000106ff7812 */ /* 0x004fda000784c0ff */
[----:B------:R-:W-:Y:S01]  /*1de0*/  @P2 SHF.R.U32.HI R3, RZ, 0x10, R5 ;  /* 0x00000010ff032819 */ /* 0x000fe20000011605 */
[----:B------:R-:W-:Y:S01]  /*1df0*/  VOTEU.ANY UP0, P2 ;  /* 0x0000000000ff7886 */ /* 0x000fe20001000100 */
[----:B------:R-:W-:Y:S02]  /*1e00*/  @P2 MOV R13, R4 ;  /* 0x00000004000d2202 */ /* 0x000fe40000000f00 */
[----:B------:R-:W-:Y:S02]  /*1e10*/  @P2 R2UR.BROADCAST UR8, R3 ;  /* 0x00000000030822ca */ /* 0x000fe400008e0000 */
[----:B------:R-:W-:-:S11]  /*1e20*/  @P2 LOP3.LUT R11, R5, 0xffff, RZ, 0xc0, !PT ;  /* 0x0000ffff050b2812 */ /* 0x000fd600078ec0ff */
[----:B------:R-:W-:Y:S01]  /*1e30*/  @UP0 UMOV UR36, UR8 ;  /* 0x0000000800240c82 */ /* 0x000fe20008000000 */
[----:B-1----:R-:W-:Y:S05]  /*1e40*/  @!P0 BRA `(.L_x_33) ;  /* 0x0000000000b88947 */ /* 0x002fea0003800000 */
[----:B------:R-:W4:Y:S01]  /*1e50*/  LDC.64 R4, c[0x0][0xb18] ;  /* 0x0002c600ff047b82 */ /* 0x000f220000000a00 */
[----:B------:R-:W-:-:S07]  /*1e60*/  ISETP.NE.AND P3, PT, R72, 0x1, PT ;  /* 0x000000014800780c */ /* 0x000fce0003f65270 */
[----:B------:R-:W1:Y:S08]  /*1e70*/  LDC.64 R6, c[0x0][0xb10] ;  /* 0x0002c400ff067b82 */ /* 0x000e700000000a00 */
[----:B------:R-:W2:Y:S08]  /*1e80*/  LDC R16, c[0x0][0xb20] ;  /* 0x0002c800ff107b82 */ /* 0x000eb00000000800 */
[----:B------:R-:W3:Y:S01]  /*1e90*/  LDC R18, c[0x0][0xb0c] ;  /* 0x0002c300ff127b82 */ /* 0x000ee20000000800 */
[----:B----4-:R-:W-:Y:S01]  /*1ea0*/  IMAD.HI.U32 R17, R0, R5, RZ ;  /* 0x0000000500117227 */ /* 0x010fe200078e00ff */
[----:B------:R-:W-:-:S03]  /*1eb0*/  ISETP.NE.AND P0, PT, R4, 0x1, PT ;  /* 0x000000010400780c */ /* 0x000fc60003f05270 */
[----:B------:R-:W-:-:S03]  /*1ec0*/  IMAD.HI.U32 R5, R11, R5, RZ ;  /* 0x000000050b057227 */ /* 0x000fc600078e00ff */
[----:B------:R-:W4:Y:S01]  /*1ed0*/  LDC.64 R2, c[0x0][0xb28] ;  /* 0x0002ca00ff027b82 */ /* 0x000f220000000a00 */
[----:B-1----:R-:W-:-:S04]  /*1ee0*/  IMAD.HI.U32 R20, R9, R6, RZ ;  /* 0x0000000609147227 */ /* 0x002fc800078e00ff */
[----:B------:R-:W-:Y:S01]  /*1ef0*/  IMAD.HI.U32 R22, R13, R6, RZ ;  /* 0x000000060d167227 */ /* 0x000fe200078e00ff */
[----:B------:R-:W-:Y:S02]  /*1f00*/  SHF.R.U32.HI R20, RZ, R7, R20 ;  /* 0x00000007ff147219 */ /* 0x000fe40000011614 */
[-C--:B--2---:R-:W-:Y:S02]  /*1f10*/  SHF.R.U32.HI R17, RZ, R16.reuse, R17 ;  /* 0x00000010ff117219 */ /* 0x084fe40000011611 */
[----:B------:R-:W-:Y:S02]  /*1f20*/  SHF.R.U32.HI R16, RZ, R16, R5 ;  /* 0x00000010ff107219 */ /* 0x000fe40000011605 */
[----:B------:R-:W-:Y:S02]  /*1f30*/  SEL R17, R0, R17, !P0 ;  /* 0x0000001100117207 */ /* 0x000fe40004000000 */
[----:B------:R-:W-:Y:S02]  /*1f40*/  SHF.R.U32.HI R22, RZ, R7, R22 ;  /* 0x00000007ff167219 */ /* 0x000fe40000011616 */
[----:B---3--:R-:W-:-:S02]  /*1f50*/  ISETP.NE.AND P1, PT, R18, 0x1, PT ;  /* 0x000000011200780c */ /* 0x008fc40003f25270 */
[----:B------:R-:W-:Y:S02]  /*1f60*/  SEL R5, R11, R16, !P0 ;  /* 0x000000100b057207 */ /* 0x000fe40004000000 */
[----:B------:R-:W-:Y:S02]  /*1f70*/  SEL R19, R9, R20, !P1 ;  /* 0x0000001409137207 */ /* 0x000fe40004800000 */
[----:B------:R-:W-:Y:S01]  /*1f80*/  SEL R7, R13, R22, !P1 ;  /* 0x000000160d077207 */ /* 0x000fe20004800000 */
[----:B----4-:R-:W-:-:S04]  /*1f90*/  IMAD.HI.U32 R20, R17, R2, RZ ;  /* 0x0000000211147227 */ /* 0x010fc800078e00ff */
[----:B------:R-:W-:Y:S01]  /*1fa0*/  IMAD.HI.U32 R6, R19, R2, RZ ;  /* 0x0000000213067227 */ /* 0x000fe200078e00ff */
[----:B------:R-:W-:-:S04]  /*1fb0*/  @P3 SHF.R.U32.HI R17, RZ, R3, R20 ;  /* 0x00000003ff113219 */ /* 0x000fc80000011614 */
        /* <DEDUP_REMOVED lines=8> */
[----:B------:R-:W-:-:S04]  /*2040*/  @!P0 IMAD.HI.U32 R16, R7, R2, RZ ;  /* 0x0000000207108227 */ /* 0x000fc800078e00ff */
[----:B------:R-:W-:Y:S01]  /*2050*/  IMAD.MOV R2, RZ, RZ, -R6 ;  /* 0x000000ffff027224 */ /* 0x000fe200078e0a06 */
[----:B------:R-:W-:-:S03]  /*2060*/  @!P0 SHF.R.U32.HI R16, RZ, R3, R16 ;  /* 0x00000003ff108219 */ /* 0x000fc60000011610 */
[----:B------:R-:W-:Y:S01]  /*2070*/  IMAD R2, R72, R2, R5 ;  /* 0x0000000248027224 */ /* 0x000fe200078e0205 */
[----:B------:R-:W-:Y:S02]  /*2080*/  @!P0 SEL R3, R7, R16, !P3 ;  /* 0x0000001007038207 */ /* 0x000fe40005800000 */
[----:B------:R-:W-:-:S03]  /*2090*/  IADD3 R16, PT, PT, -R5, RZ, RZ ;  /* 0x000000ff05107210 */ /* 0x000fc60007ffe1ff */
[--C-:B------:R-:W-:Y:S02]  /*20a0*/  @!P0 IMAD.IADD R6, R6, 0x1, -R3.reuse ;  /* 0x0000000106068824 */ /* 0x100fe400078e0a03 */
[----:B------:R-:W-:Y:S01]  /*20b0*/  @!P0 IMAD R3, R2, R19, R3 ;  /* 0x0000001302038224 */ /* 0x000fe200078e0203 */
[----:B------:R-:W-:Y:S01]  /*20c0*/  IADD3 R2, PT, PT, -R7, RZ, RZ ;  /* 0x000000ff07027210 */ /* 0x000fe20007ffe1ff */
[----:B------:R-:W-:Y:S02]  /*20d0*/  @!P0 IMAD R5, R72, R6, R7 ;  /* 0x0000000648058224 */ /* 0x000fe400078e0207 */
[----:B------:R-:W-:Y:S02]  /*20e0*/  IMAD R11, R4, R16, R11 ;  /* 0x00000010040b7224 */ /* 0x000fe400078e020b */
[----:B------:R-:W-:Y:S02]  /*20f0*/  @!P0 IMAD.MOV.U32 R7, RZ, RZ, R3 ;  /* 0x000000ffff078224 */ /* 0x000fe400078e0003 */
[----:B------:R-:W-:-:S02]  /*2100*/  IMAD R2, R18, R2, R13 ;  /* 0x0000000212027224 */ /* 0x000fc400078e020d */
[----:B------:R-:W-:Y:S02]  /*2110*/  IMAD R11, R5, R4, R11 ;  /* 0x00000004050b7224 */ /* 0x000fe400078e020b */
[----:B------:R-:W-:Y:S02]  /*2120*/  IMAD R13, R7, R18, R2 ;  /* 0x00000012070d7224 */ /* 0x000fe400078e0202 */
.L_x_33:
[----:B------:R-:W1:Y:S02]  /*2130*/  LDCU UR8, c[0x0][0xb30] ;  /* 0x00016600ff0877ac */ /* 0x000e640008000800 */
[----:B-1----:R-:W-:-:S09]  /*2140*/  UISETP.NE.AND UP0, UPT, UR8, 0x1, UPT ;  /* 0x000000010800788c */ /* 0x002fd2000bf05270 */
[----:B------:R-:W-:Y:S05]  /*2150*/  BRA.U UP0, `(.L_x_34) ;  /* 0x0000000100407547 */ /* 0x000fea000b800000 */
[----:B------:R-:W1:Y:S08]  /*2160*/  LDC.64 R4, c[0x0][0xb10] ;  /* 0x0002c400ff047b82 */ /* 0x000e700000000a00 */
[----:B------:R-:W2:Y:S08]  /*2170*/  LDC.64 R2, c[0x0][0xb18] ;  /* 0x0002c600ff027b82 */ /* 0x000eb00000000a00 */
[----:B------:R-:W3:Y:S08]  /*2180*/  LDC R6, c[0x0][0xb20] ;  /* 0x0002c800ff067b82 */ /* 0x000ef00000000800 */
[----:B------:R-:W4:Y:S01]  /*2190*/  LDC R16, c[0x0][0xb0c] ;  /* 0x0002c300ff107b82 */ /* 0x000f220000000800 */
[----:B-1----:R-:W-:-:S05]  /*21a0*/  IMAD.HI.U32 R4, R13, R4, RZ ;  /* 0x000000040d047227 */ /* 0x002fca00078e00ff */
[----:B------:R-:W-:Y:S01]  /*21b0*/  SHF.R.U32.HI R4, RZ, R5, R4 ;  /* 0x00000005ff047219 */ /* 0x000fe20000011604 */
[----:B--2---:R-:W-:Y:S01]  /*21c0*/  IMAD.HI.U32 R3, R11, R3, RZ ;  /* 0x000000030b037227 */ /* 0x004fe200078e00ff */
[----:B------:R-:W-:-:S04]  /*21d0*/  ISETP.NE.AND P0, PT, R2, 0x1, PT ;  /* 0x000000010200780c */ /* 0x000fc80003f05270 */
[----:B---3--:R-:W-:-:S04]  /*21e0*/  SHF.R.U32.HI R6, RZ, R6, R3 ;  /* 0x00000006ff067219 */ /* 0x008fc80000011603 */
[----:B------:R-:W-:Y:S02]  /*21f0*/  SEL R3, R11, R6, !P0 ;  /* 0x000000060b037207 */ /* 0x000fe40004000000 */
[----:B----4-:R-:W-:-:S04]  /*2200*/  ISETP.NE.AND P1, PT, R16, 0x1, PT ;  /* 0x000000011000780c */ /* 0x010fc80003f25270 */
[----:B------:R-:W-:-:S05]  /*2210*/  SEL R4, R13, R4, !P1 ;  /* 0x000000040d047207 */ /* 0x000fca0004800000 */
[----:B------:R-:W-:Y:S02]  /*2220*/  IMAD.IADD R5, R3, 0x1, -R4 ;  /* 0x0000000103057824 */ /* 0x000fe400078e0a04 */
[----:B------:R-:W-:Y:S02]  /*2230*/  IMAD.IADD R3, R4, 0x1, -R3 ;  /* 0x0000000104037824 */ /* 0x000fe400078e0a03 */
[----:B------:R-:W-:Y:S02]  /*2240*/  IMAD R13, R5, R16, R13 ;  /* 0x00000010050d7224 */ /* 0x000fe400078e020d */
[----:B------:R-:W-:-:S07]  /*2250*/  IMAD R11, R3, R2, R11 ;  /* 0x00000002030b7224 */ /* 0x000fce00078e020b */
.L_x_34:
[----:B------:R-:W-:Y:S01]  /*2260*/  VIADD R14, R14, 0x1 ;  /* 0x000000010e0e7836 */ /* 0x000fe20000000000 */
[----:B------:R-:W-:Y:S01]  /*2270*/  PLOP3.LUT P1, PT, PT, PT, PT, 0x80, 0x8 ;  /* 0x000000000008781c */ /* 0x000fe20003f2f070 */
[----:B------:R-:W-:Y:S02]  /*2280*/  IMAD.IADD R21, R13, 0x1, R156 ;  /* 0x000000010d157824 */ /* 0x000fe400078e029c */
[----:B------:R-:W-:Y:S01]  /*2290*/  IMAD.IADD R20, R11, 0x1, R154 ;  /* 0x000000010b147824 */ /* 0x000fe200078e029a */
[----:B------:R-:W-:-:S04]  /*22a0*/  ISETP.NE.AND P0, PT, R14, 0x2, PT ;  /* 0x000000020e00780c */ /* 0x000fc80003f05270 */
[----:B------:R-:W-:Y:S02]  /*22b0*/  SEL R3, RZ, 0x1, P0 ;  /* 0x00000001ff037807 */ /* 0x000fe40000000000 */
[----:B------:R-:W-:Y:S02]  /*22c0*/  SEL R14, R14, RZ, P0 ;  /* 0x000000ff0e0e7207 */ /* 0x000fe40000000000 */
[----:B------:R-:W-:Y:S01]  /*22d0*/  LOP3.LUT R12, R12, R3, RZ, 0x3c, !PT ;  /* 0x000000030c0c7212 */ /* 0x000fe200078e3cff */
[----:B------:R-:W-:Y:S06]  /*22e0*/  @P2 BRA `(.L_x_35) ;  /* 0xfffffff000982947 */ /* 0x000fec000383ffff */
[----:B------:R-:W-:Y:S01]  /*22f0*/  UIADD3 UR4, UPT, UPT, UR4, 0x30, URZ ;  /* 0x0000003004047890 */ /* 0x000fe2000fffe0ff */
[----:B------:R-:W-:-:S03]  /*2300*/  SHF.L.U32 R3, R15, 0x1f, RZ ;  /* 0x0000001f0f037819 */ /* 0x000fc600000006ff */
[----:B------:R-:W-:-:S09]  /*2310*/  ULEA UR5, UR6, UR4, 0x3 ;  /* 0x0000000406057291 */ /* 0x000fd2000f8e18ff */
[----:B------:R-:W1:Y:S02]  /*2320*/  SYNCS.PHASECHK.TRANS64.TRYWAIT P0, [UR5], R3 ;  /* 0x00000003ff0075a7 */ /* 0x000e640008001105 */
[----:B-1----:R-:W-:Y:S05]  /*2330*/  @!P0 BRA `(.L_x_36) ;  /* 0x0000008800dc8947 */ /* 0x002fea0003800000 */
.L_x_136:
[----:B------:R-:W-:-:S04]  /*2340*/  UIADD3 UR6, UPT, UPT, UR6, 0x1, URZ ;  /* 0x0000000106067890 */ /* 0x000fc8000fffe0ff */
[----:B------:R-:W-:-:S04]  /*2350*/  UISETP.NE.AND UP0, UPT, UR6, 0x6, UPT ;  /* 0x000000060600788c */ /* 0x000fc8000bf05270 */
[----:B------:R-:W-:Y:S02]  /*2360*/  USEL UR7, URZ, 0x1, UP0 ;  /* 0x00000001ff077887 */ /* 0x000fe40008000000 */
[----:B------:R-:W-:-:S04]  /*2370*/  USEL UR6, UR6, URZ, UP0 ;  /* 0x000000ff06067287 */ /* 0x000fc80008000000 */
[----:B------:R-:W-:Y:S01]  /*2380*/  ULEA UR5, UR6, UR4, 0x3 ;  /* 0x0000000406057291 */ /* 0x000fe2000f8e18ff */
[----:B------:R-:W-:-:S04]  /*2390*/  LOP3.LUT R2, R15, UR7, RZ, 0x3c, !PT ;  /* 0x000000070f027c12 */ /* 0x000fc8000f8e3cff */
[----:B-1----:R-:W-:-:S04]  /*23a0*/  SHF.L.U32 R3, R2, 0x1f, RZ ;  /* 0x0000001f02037819 */ /* 0x002fc800000006ff */
[----:B------:R-:W1:Y:S02]  /*23b0*/  SYNCS.PHASECHK.TRANS64.TRYWAIT P0, [UR5], R3 ;  /* 0x00000003ff0075a7 */ /* 0x000e640008001105 */
[----:B-1----:R-:W-:Y:S05]  /*23c0*/  @!P0 BRA `(.L_x_37) ;  /* 0x0000008800d08947 */ /* 0x002fea0003800000 */
.L_x_138:
        /* <DEDUP_REMOVED lines=9> */
.L_x_140:
        /* <DEDUP_REMOVED lines=9> */
.L_x_142:
        /* <DEDUP_REMOVED lines=9> */
.L_x_144:
[----:B------:R-:W-:-:S04]  /*2580*/  UIADD3 UR6, UPT, UPT, UR6, 0x1, URZ ;  /* 0x0000000106067890 */ /* 0x000fc8000fffe0ff */
[----:B------:R-:W-:-:S04]  /*2590*/  UISETP.NE.AND UP0, UPT, UR6, 0x6, UPT ;  /* 0x000000060600788c */ /* 0x000fc8000bf05270 */
[----:B------:R-:W-:Y:S02]  /*25a0*/  USEL UR5, URZ, 0x1, UP0 ;  /* 0x00000001ff057887 */ /* 0x000fe40008000000 */
[----:B------:R-:W-:-:S04]  /*25b0*/  USEL UR6, UR6, URZ, UP0 ;  /* 0x000000ff06067287 */ /* 0x000fc80008000000 */
[----:B------:R-:W-:Y:S01]  /*25c0*/  ULEA UR6, UR6, UR4, 0x3 ;  /* 0x0000000406067291 */ /* 0x000fe2000f8e18ff */
[----:B-1----:R-:W-:-:S04]  /*25d0*/  LOP3.LUT R3, R2, UR5, RZ, 0x3c, !PT ;  /* 0x0000000502037c12 */ /* 0x002fc8000f8e3cff */
[----:B------:R-:W-:Y:S01]  /*25e0*/  SHF.L.U32 R3, R3, 0x1f, RZ ;  /* 0x0000001f03037819 */ /* 0x000fe200000006ff */
[----:B----4-:R-:W-:-:S07]  /*25f0*/  IMAD.U32 R0, RZ, RZ, UR6 ;  /* 0x00000006ff007e24 */ /* 0x010fce000f8e00ff */
.L_x_41:
[----:B-1----:R1:W2:Y:S02]  /*2600*/  SYNCS.PHASECHK.TRANS64.TRYWAIT P0, [R0+URZ], R3 ;  /* 0x00000003000075a7 */ /* 0x0022a400080011ff */
[----:B--2---:R-:W-:Y:S05]  /*2610*/  @!P0 NANOSLEEP.SYNCS 0x989680 ;  /* 0x009896800000895d */ /* 0x004fea0003900000 */
[----:B------:R-:W2:Y:S02]  /*2620*/  @!P0 SYNCS.PHASECHK.TRANS64 P0, [R0+URZ], R3 ;  /* 0x00000003000085a7 */ /* 0x000ea400080010ff */
[----:B--2---:R-:W-:Y:S05]  /*2630*/  @P0 EXIT ;  /* 0x000000000000094d */ /* 0x004fea0003800000 */
[----:B------:R-:W-:Y:S05]  /*2640*/  BRA `(.L_x_41) ;  /* 0xfffffffc00ec7947 */ /* 0x000fea000383ffff */
.L_x_17:
[----:B------:R-:W-:-:S04]  /*2650*/  UISETP.NE.AND UP1, UPT, UR37, URZ, UPT ;  /* 0x000000ff2500728c */ /* 0x000fc8000bf25270 */
[----:B------:R-:W-:-:S09]  /*2660*/  UISETP.NE.OR UP1, UPT, UR8, 0x1, UP1 ;  /* 0x000000010800788c */ /* 0x000fd20008f25670 */
[----:B------:R-:W-:Y:S05]  /*2670*/  BRA.U UP1, `(.L_x_42) ;  /* 0x0000000501487547 */ /* 0x000fea000b800000 */
[----:B------:R-:W-:Y:S01]  /*2680*/  ISETP.NE.AND P2, PT, R2, RZ, PT ;  /* 0x000000ff0200720c */ /* 0x000fe20003f45270 */
[----:B------:R-:W-:Y:S01]  /*2690*/  IMAD.MOV.U32 R12, RZ, RZ, 0x1 ;  /* 0x00000001ff0c7424 */ /* 0x000fe200078e00ff */
[----:B------:R-:W-:Y:S02]  /*26a0*/  CS2R R10, SRZ ;  /* 0x00000000000a7805 */ /* 0x000fe4000001ff00 */
[----:B------:R-:W-:Y:S01]  /*26b0*/  CS2R R8, SRZ ;  /* 0x0000000000087805 */ /* 0x000fe2000001ff00 */
[----:B------:R-:W-:Y:S01]  /*26c0*/  UMOV UR4, 0x400 ;  /* 0x0000040000047882 */ /* 0x000fe20000000000 */
[----:B------:R-:W-:Y:S01]  /*26d0*/  UMOV UR6, URZ ;  /* 0x000000ff00067c82 */ /* 0x000fe20008000000 */
[----:B------:R-:W-:-:S12]  /*26e0*/  ULEA UR37, UR37, UR4, 0x18 ;  /* 0x0000000425257291 */ /* 0x000fd8000f8ec0ff */
.L_x_46:
[----:B------:R-:W-:Y:S02]  /*26f0*/  LEA R0, R8, UR37, 0x3 ;  /* 0x0000002508007c11 */ /* 0x000fe4000f8e18ff */
[----:B------:R-:W-:-:S03]  /*2700*/  SHF.L.U32 R5, R9, 0x1f, RZ ;  /* 0x0000001f09057819 */ /* 0x000fc600000006ff */
[----:B------:R-:W-:Y:S01]  /*2710*/  VIADD R4, R0, 0x100 ;  /* 0x0000010000047836 */ /* 0x000fe20000000000 */
[----:B------:R-:W1:Y:S02]  /*2720*/  SYNCS.PHASECHK.TRANS64.TRYWAIT P0, [R0+URZ+0xf0], R5 ;  /* 0x0000f005000075a7 */ /* 0x000e6400080011ff */
[----:B-1----:R-:W-:Y:S05]  /*2730*/  @!P0 BRA `(.L_x_43) ;  /* 0x0000008800548947 */ /* 0x002fea0003800000 */
.L_x_145:
[----:B------:R-:W-:Y:S01]  /*2740*/  ULEA UR5, UR6, UR37, 0x3 ;  /* 0x0000002506057291 */ /* 0x000fe2000f8e18ff */
[----:B------:R-:W-:Y:S02]  /*2750*/  PRMT R4, RZ, 0x654, R4 ;  /* 0x00000654ff047816 */ /* 0x000fe40000000004 */
[----:B-1----:R-:W-:Y:S01]  /*2760*/  SHF.L.U32 R5, R12, 0x1f, RZ ;  /* 0x0000001f0c057819 */ /* 0x002fe200000006ff */
[----:B------:R-:W-:Y:S01]  /*2770*/  UIADD3 UR4, UPT, UPT, UR5, 0xb0, URZ ;  /* 0x000000b005047890 */ /* 0x000fe2000fffe0ff */
[----:B------:R1:W-:Y:S05]  /*2780*/  SYNCS.ARRIVE.TRANS64.RED.A1T0 RZ, [R4+URZ], RZ ;  /* 0x000000ff04ff79a7 */ /* 0x0003ea00081004ff */
[----:B------:R-:W-:Y:S01]  /*2790*/  IMAD.U32 R7, RZ, RZ, UR4 ;  /* 0x00000004ff077e24 */ /* 0x000fe2000f8e00ff */
[----:B------:R-:W2:Y:S04]  /*27a0*/  SYNCS.PHASECHK.TRANS64.TRYWAIT P0, [UR5+0xc0], R5 ;  /* 0x0000c005ff0075a7 */ /* 0x000ea80008001105 */
[----:B------:R-:W-:Y:S01]  /*27b0*/  PRMT R6, R2, 0x654, R7 ;  /* 0x0000065402067816 */ /* 0x000fe20000000007 */
[----:B-1----:R-:W-:Y:S01]  /*27c0*/  @!P2 IMAD.MOV.U32 R4, RZ, RZ, 0x10 ;  /* 0x00000010ff04a424 */ /* 0x002fe200078e00ff */
[----:B--2---:R-:W-:Y:S06]  /*27d0*/  @!P0 BRA `(.L_x_44) ;  /* 0x0000008800408947 */ /* 0x004fec0003800000 */
.L_x_147:
[----:B------:R-:W-:Y:S01]  /*27e0*/  ULEA UR4, UR6, UR37, 0x4 ;  /* 0x0000002506047291 */ /* 0x000fe2000f8e20ff */
[----:B------:R-:W-:Y:S01]  /*27f0*/  SEL R3, R6, R3, !P2 ;  /* 0x0000000306037207 */ /* 0x000fe20005000000 */
[----:B------:R-:W-:Y:S01]  /*2800*/  UIADD3 UR5, UPT, UPT, UR5, 0xb0, URZ ;  /* 0x000000b005057890 */ /* 0x000fe2000fffe0ff */
[----:B-1----:R-:W-:Y:S01]  /*2810*/  LEA R0, R11, UR37, 0x3 ;  /* 0x000000250b007c11 */ /* 0x002fe2000f8e18ff */
[----:B------:R-:W-:Y:S01]  /*2820*/  UIADD3 UR4, UPT, UPT, UR4, 0x120, URZ ;  /* 0x0000012004047890 */ /* 0x000fe2000fffe0ff */
[----:B------:R-:W-:Y:S01]  /*2830*/  SHF.L.U32 R5, R10, 0x1f, RZ ;  /* 0x0000001f0a057819 */ /* 0x000fe200000006ff */
[----:B------:R1:W-:Y:S01]  /*2840*/  @!P2 SYNCS.ARRIVE.TRANS64.RED RZ, [R3+URZ], R4 ;  /* 0x0000000403ffa9a7 */ /* 0x0003e200080004ff */
[----:B------:R-:W-:Y:S01]  /*2850*/  UIADD3 UR6, UPT, UPT, UR6, 0x1, URZ ;  /* 0x0000000106067890 */ /* 0x000fe2000fffe0ff */
[----:B------:R-:W-:-:S03]  /*2860*/  VIADD R8, R8, 0x1 ;  /* 0x0000000108087836 */ /* 0x000fc60000000000 */
[----:B------:R-:W-:Y:S02]  /*2870*/  UISETP.NE.AND UP0, UPT, UR6, 0x2, UPT ;  /* 0x000000020600788c */ /* 0x000fe4000bf05270 */
[----:B------:R-:W-:Y:S06]  /*2880*/  UGETNEXTWORKID.BROADCAST [UR4], [UR5] ;  /* 0x00000000040073ca */ /* 0x000fec0008000100 */
[----:B------:R-:W-:Y:S01]  /*2890*/  USEL UR4, URZ, 0x1, UP0 ;  /* 0x00000001ff047887 */ /* 0x000fe20008000000 */
[----:B------:R-:W-:Y:S01]  /*28a0*/  ISETP.NE.AND P0, PT, R8, 0x2, PT ;  /* 0x000000020800780c */ /* 0x000fe20003f05270 */
[----:B------:R-:W-:Y:S01]  /*28b0*/  USEL UR6, UR6, URZ, UP0 ;  /* 0x000000ff06067287 */ /* 0x000fe20008000000 */
[----:B------:R-:W2:Y:S03]  /*28c0*/  SYNCS.PHASECHK.TRANS64.TRYWAIT P1, [R0+URZ+0xb0], R5 ;  /* 0x0000b005000075a7 */ /* 0x000ea600080211ff */
[----:B------:R-:W-:Y:S01]  /*28d0*/  LOP3.LUT R12, R12, UR4, RZ, 0x3c, !PT ;  /* 0x000000040c0c7c12 */ /* 0x000fe2000f8e3cff */
[----:B-12---:R-:W-:Y:S07]  /*28e0*/  @!P1 BRA `(.L_x_45) ;  /* 0x0000008800149947 */ /* 0x006fee0003800000 */
.L_x_148:
[C---:B------:R-:W-:Y:S01]  /*28f0*/  LEA R4, R11.reuse, UR37, 0x4 ;  /* 0x000000250b047c11 */ /* 0x040fe2000f8e20ff */
[----:B-1----:R-:W-:Y:S01]  /*2900*/  VIADD R0, R0, 0xc0 ;  /* 0x000000c000007836 */ /* 0x002fe20000000000 */
[----:B------:R-:W-:Y:S01]  /*2910*/  SEL R8, R8, RZ, P0 ;  /* 0x000000ff08087207 */ /* 0x000fe20000000000 */
[----:B------:R-:W-:-:S03]  /*2920*/  VIADD R11, R11, 0x1 ;  /* 0x000000010b0b7836 */ /* 0x000fc60000000000 */
[----:B------:R-:W1:Y:S01]  /*2930*/  LDS.128 R4, [R4+0x120] ;  /* 0x0001200004047984 */ /* 0x000e620000000c00 */
[----:B------:R-:W-:Y:S02]  /*2940*/  PRMT R0, RZ, 0x654, R0 ;  /* 0x00000654ff007816 */ /* 0x000fe40000000000 */
[C---:B------:R-:W-:Y:S01]  /*2950*/  ISETP.NE.AND P1, PT, R11.reuse, 0x2, PT ;  /* 0x000000020b00780c */ /* 0x040fe20003f25270 */
[----:B------:R-:W-:Y:S01]  /*2960*/  @!PT LDS RZ, [RZ] ;  /* 0x00000000fffff984 */ /* 0x000fe20000000800 */
[----:B------:R-:W-:Y:S01]  /*2970*/  @!PT LDS RZ, [RZ] ;  /* 0x00000000fffff984 */ /* 0x000fe20000000800 */
[----:B------:R-:W-:Y:S01]  /*2980*/  @!PT LDS RZ, [RZ] ;  /* 0x00000000fffff984 */ /* 0x000fe20000000800 */
[----:B------:R-:W-:Y:S01]  /*2990*/  @!PT LDS RZ, [RZ] ;  /* 0x00000000fffff984 */ /* 0x000fe20000000800 */
[----:B------:R2:W-:Y:S06]  /*29a0*/  MEMBAR.ALL.CTA ;  /* 0x0000000000007992 */ /* 0x0005ec0000008000 */
[----:B--2---:R-:W2:Y:S01]  /*29b0*/  FENCE.VIEW.ASYNC.S ;  /* 0x00000000000073c6 */ /* 0x004ea20000000000 */
[----:B------:R-:W-:Y:S01]  /*29c0*/  SEL R11, R11, RZ, P1 ;  /* 0x000000ff0b0b7207 */ /* 0x000fe20000800000 */
[----:B--2---:R2:W-:Y:S01]  /*29d0*/  SYNCS.ARRIVE.TRANS64.RED.A1T0 RZ, [R0+URZ], RZ ;  /* 0x000000ff00ff79a7 */ /* 0x0045e200081004ff */
[----:B-1----:R-:W-:-:S02]  /*29e0*/  LOP3.LUT P3, RZ, R6, 0x1, RZ, 0xc0, !PT ;  /* 0x0000000106ff7812 */ /* 0x002fc4000786c0ff */
[----:B------:R-:W-:-:S04]  /*29f0*/  SEL R5, RZ, 0x1, P1 ;  /* 0x00000001ff057807 */ /* 0x000fc80000800000 */
[----:B------:R-:W-:Y:S02]  /*2a00*/  LOP3.LUT R10, R10, R5, RZ, 0x3c, !PT ;  /* 0x000000050a0a7212 */ /* 0x000fe400078e3cff */
[----:B--2---:R-:W-:-:S04]  /*2a10*/  SEL R0, RZ, 0x1, P0 ;  /* 0x00000001ff007807 */ /* 0x004fc80000000000 */
[----:B------:R-:W-:Y:S01]  /*2a20*/  LOP3.LUT R9, R9, R0, RZ, 0x3c, !PT ;  /* 0x0000000009097212 */ /* 0x000fe200078e3cff */
[----:B------:R-:W-:Y:S06]  /*2a30*/  @P3 BRA `(.L_x_46) ;  /* 0xfffffffc002c3947 */ /* 0x000fec000383ffff */
[----:B------:R-:W-:Y:S01]  /*2a40*/  ULEA UR5, UR6, UR37, 0x3 ;  /* 0x0000002506057291 */ /* 0x000fe2000f8e18ff */
[----:B------:R-:W-:-:S08]  /*2a50*/  SHF.L.U32 R3, R12, 0x1f, RZ ;  /* 0x0000001f0c037819 */ /* 0x000fd000000006ff */
[----:B------:R-:W1:Y:S02]  /*2a60*/  SYNCS.PHASECHK.TRANS64 P0, [UR5+0xc0], R3 ;  /* 0x0000c003ff0075a7 */ /* 0x000e640008001005 */
[----:B-1----:R-:W-:Y:S05]  /*2a70*/  @P0 BRA `(.L_x_47) ;  /* 0x0000000000080947 */ /* 0x002fea0003800000 */
[----:B------:R-:W1:Y:S02]  /*2a80*/  SYNCS.PHASECHK.TRANS64.TRYWAIT P0, [UR5+0xc0], R3 ;  /* 0x0000c003ff0075a7 */ /* 0x000e640008001105 */
[----:B-1----:R-:W-:Y:S05]  /*2a90*/  @!P0 BRA `(.L_x_48) ;  /* 0x0000008400bc8947 */ /* 0x002fea0003800000 */
.L_x_47:
[----:B------:R-:W-:-:S04]  /*2aa0*/  UIADD3 UR4, UPT, UPT, UR6, 0x1, URZ ;  /* 0x0000000106047890 */ /* 0x000fc8000fffe0ff */
[----:B------:R-:W-:-:S04]  /*2ab0*/  UISETP.NE.AND UP0, UPT, UR4, 0x2, UPT ;  /* 0x000000020400788c */ /* 0x000fc8000bf05270 */
[----:B------:R-:W-:Y:S02]  /*2ac0*/  USEL UR7, URZ, 0x1, UP0 ;  /* 0x00000001ff077887 */ /* 0x000fe40008000000 */
[----:B------:R-:W-:-:S04]  /*2ad0*/  USEL UR4, UR4, URZ, UP0 ;  /* 0x000000ff04047287 */ /* 0x000fc80008000000 */
[----:B------:R-:W-:Y:S01]  /*2ae0*/  ULEA UR4, UR4, UR37, 0x3 ;  /* 0x0000002504047291 */ /* 0x000fe2000f8e18ff */
[----:B-1----:R-:W-:-:S04]  /*2af0*/  LOP3.LUT R3, R12, UR7, RZ, 0x3c, !PT ;  /* 0x000000070c037c12 */ /* 0x002fc8000f8e3cff */
[----:B------:R-:W-:-:S04]  /*2b00*/  SHF.L.U32 R0, R3, 0x1f, RZ ;  /* 0x0000001f03007819 */ /* 0x000fc800000006ff */
[----:B------:R-:W1:Y:S02]  /*2b10*/  SYNCS.PHASECHK.TRANS64 P0, [UR4+0xc0], R0 ;  /* 0x0000c000ff0075a7 */ /* 0x000e640008001004 */
[----:B-1----:R-:W-:Y:S05]  /*2b20*/  @P0 EXIT ;  /* 0x000000000000094d */ /* 0x002fea0003800000 */
[----:B------:R-:W-:Y:S02]  /*2b30*/  SHF.L.U32 R3, R3, 0x1f, RZ ;  /* 0x0000001f03037819 */ /* 0x000fe400000006ff */
[----:B------:R-:W-:-:S07]  /*2b40*/  MOV R0, UR4 ;  /* 0x0000000400007c02 */ /* 0x000fce0008000f00 */
.L_x_49:
[----:B-1----:R1:W2:Y:S02]  /*2b50*/  SYNCS.PHASECHK.TRANS64.TRYWAIT P0, [R0+URZ+0xc0], R3 ;  /* 0x0000c003000075a7 */ /* 0x0022a400080011ff */
[----:B--2---:R-:W-:Y:S05]  /*2b60*/  @!P0 NANOSLEEP.SYNCS 0x989680 ;  /* 0x009896800000895d */ /* 0x004fea0003900000 */
[----:B------:R-:W2:Y:S02]  /*2b70*/  @!P0 SYNCS.PHASECHK.TRANS64 P0, [R0+URZ+0xc0], R3 ;  /* 0x0000c003000085a7 */ /* 0x000ea400080010ff */
[----:B--2---:R-:W-:Y:S05]  /*2b80*/  @P0 EXIT ;  /* 0x000000000000094d */ /* 0x004fea0003800000 */
[----:B------:R-:W-:Y:S05]  /*2b90*/  BRA `(.L_x_49) ;  /* 0xfffffffc00ec7947 */ /* 0x000fea000383ffff */
.L_x_42:
[----:B------:R-:W-:-:S09]  /*2ba0*/  UISETP.NE.AND UP1, UPT, UR8, URZ, UPT ;  /* 0x000000ff0800728c */ /* 0x000fd2000bf25270 */
[----:B------:R-:W-:Y:S05]  /*2bb0*/  BRA.U UP1, `(.L_x_50) ;  /* 0x0000000d01347547 */ /* 0x000fea000b800000 */
[----:B------:R-:W-:Y:S01]  /*2bc0*/  UMOV UR4, 0x40 ;  /* 0x0000004000047882 */ /* 0x000fe20000000000 */
[----:B------:R-:W-:Y:S01]  /*2bd0*/  NOP ;  /* 0x0000000000007918 */ /* 0x000fe20000000000 */
[----:B------:R-:W-:Y:S01]  /*2be0*/  ULEA UR4, UR37, UR4, 0x18 ;  /* 0x0000000425047291 */ /* 0x000fe2000f8ec0ff */
[----:B------:R-:W-:Y:S02]  /*2bf0*/  UMOV UR5, 0x400 ;  /* 0x0000040000057882 */ /* 0x000fe40000000000 */
[----:B------:R-:W-:-:S06]  /*2c00*/  ULEA UR37, UR37, UR5, 0x18 ;  /* 0x0000000525257291 */ /* 0x000fcc000f8ec0ff */
[----:B------:R-:W1:Y:S02]  /*2c10*/  LDS.U8 R0, [UR4+0x1c] ;  /* 0x00001c04ff007984 */ /* 0x000e640008000000 */
[----:B-1----:R-:W-:-:S13]  /*2c20*/  ISETP.NE.AND P0, PT, R0, RZ, PT ;  /* 0x000000ff0000720c */ /* 0x002fda0003f05270 */
[----:B------:R-:W-:Y:S05]  /*2c30*/  @P0 BRA `(.L_x_51) ;  /* 0x0000000000580947 */ /* 0x000fea0003800000 */
[----:B------:R-:W-:-:S13]  /*2c40*/  ELECT P0, URZ, PT ;  /* 0x0000000000ff782f */ /* 0x000fda0003800000 */
[----:B------:R-:W-:Y:S05]  /*2c50*/  @!P0 BRA `(.L_x_52) ;  /* 0x0000000000608947 */ /* 0x000fea0003800000 */
[----:B------:R-:W-:Y:S01]  /*2c60*/  UMOV UR5, 0x10 ;  /* 0x0000001000057882 */ /* 0x000fe20000000000 */
[----:B------:R-:W-:Y:S01]  /*2c70*/  HFMA2 R0, -RZ, RZ, 0, 5.9604644775390625e-08 ;  /* 0x00000001ff007431 */ /* 0x000fe200000001ff */
[----:B------:R-:W-:-:S03]  /*2c80*/  MOV R2, 0xffff ;  /* 0x0000ffff00027802 */ /* 0x000fc60000000f00 */
[----:B------:R-:W-:Y:S04]  /*2c90*/  DEPBAR.LE SB1, 0x36 ;  /* 0x00009d800000791a */ /* 0x000fe80000000000 */
[----:B------:R-:W1:Y:S02]  /*2ca0*/  UTCATOMSWS.FIND_AND_SET.ALIGN UP0, UR5, UR5 ;  /* 0x00000005000575e3 */ /* 0x000e640008000800 */
[----:B-1----:R-:W-:Y:S01]  /*2cb0*/  MOV R3, UR5 ;  /* 0x0000000500037c02 */ /* 0x002fe20008000f00 */
[----:B------:R-:W-:Y:S06]  /*2cc0*/  BRA.U UP0, `(.L_x_53) ;  /* 0x0000000100187547 */ /* 0x000fec000b800000 */
.L_x_54:
[----:B------:R-:W-:Y:S05]  /*2cd0*/  NANOSLEEP 0x64 ;  /* 0x000000640000795d */ /* 0x000fea0003800000 */
[----:B------:R-:W-:-:S05]  /*2ce0*/  UMOV UR5, 0x10 ;  /* 0x0000001000057882 */ /* 0x000fca0000000000 */
[----:B------:R-:W-:Y:S04]  /*2cf0*/  DEPBAR.LE SB1, 0x36 ;  /* 0x00009d800000791a */ /* 0x000fe80000000000 */
[----:B------:R-:W1:Y:S02]  /*2d00*/  UTCATOMSWS.FIND_AND_SET.ALIGN UP0, UR5, UR5 ;  /* 0x00000005000575e3 */ /* 0x000e640008000800 */
[----:B-1----:R-:W-:Y:S01]  /*2d10*/  MOV R3, UR5 ;  /* 0x0000000500037c02 */ /* 0x002fe20008000f00 */
[----:B------:R-:W-:Y:S05]  /*2d20*/  BRA.U !UP0, `(.L_x_54) ;  /* 0xfffffffd08e87547 */ /* 0x000fea000b83ffff */
.L_x_53:
[-C--:B------:R-:W-:Y:S02]  /*2d30*/  SHF.L.U32 R2, R2, R3.reuse, RZ ;  /* 0x0000000302027219 */ /* 0x080fe400000006ff */
[----:B------:R-:W-:Y:S01]  /*2d40*/  SHF.L.U32 R0, R0, R3, RZ ;  /* 0x0000000300007219 */ /* 0x000fe200000006ff */
[----:B------:R-:W-:Y:S02]  /*2d50*/  IMAD.SHL.U32 R3, R3, 0x20, RZ ;  /* 0x0000002003037824 */ /* 0x000fe400078e00ff */
[----:B------:R1:W-:Y:S04]  /*2d60*/  ATOMS.OR RZ, [UR4+0x14], R2 ;  /* 0x00001402ffff798c */ /* 0x0003e8000b000004 */
[----:B------:R1:W-:Y:S04]  /*2d70*/  ATOMS.OR RZ, [UR4+0x18], R0 ;  /* 0x00001800ffff798c */ /* 0x0003e8000b000004 */
[----:B------:R1:W-:Y:S01]  /*2d80*/  STS [UR37+0x140], R3 ;  /* 0x00014003ff007988 */ /* 0x0003e20008000825 */
[----:B------:R-:W-:Y:S05]  /*2d90*/  BRA `(.L_x_52) ;  /* 0x0000000000107947 */ /* 0x000fea0003800000 */
.L_x_51:
[----:B------:R-:W-:Y:S02]  /*2da0*/  MOV R0, 0xffffffff ;  /* 0xffffffff00007802 */ /* 0x000fe40000000f00 */
[----:B------:R-:W-:-:S03]  /*2db0*/  MOV R2, 0x2de0 ;  /* 0x00002de000027802 */ /* 0x000fc60000000f00 */
[----:B------:R1:W-:Y:S04]  /*2dc0*/  STS [UR37+0x140], R0 ;  /* 0x00014000ff007988 */ /* 0x0003e80008000825 */
[----:B-1-3-5:R-:W-:Y:S05]  /*2dd0*/  CALL.REL.NOINC `($__internal_1_$__cuda_sm10x_tcgen05_guardrail_trap_phase_invalid_during_alloc) ;  /* 0x0000008800d47944 */ /* 0x02afea0003c00000 */
.L_x_52:
[----:B------:R-:W-:Y:S05]  /*2de0*/  WARPSYNC.ALL ;  /* 0x0000000000007948 */ /* 0x000fea0003800000 */
[----:B------:R-:W2:Y:S01]  /*2df0*/  S2UR UR6, SR_CgaCtaId ;  /* 0x00000000000679c3 */ /* 0x000ea20000008800 */
[----:B------:R-:W-:Y:S01]  /*2e00*/  UMOV UR4, 0x400 ;  /* 0x0000040000047882 */ /* 0x000fe20000000000 */
[----:B------:R-:W-:-:S06]  /*2e10*/  NOP ;  /* 0x0000000000007918 */ /* 0x000fcc0000000000 */
[----:B------:R-:W-:Y:S06]  /*2e20*/  BAR.ARV 0x6, 0xa0 ;  /* 0x0182800000007b1d */ /* 0x000fec0000002000 */
[----:B------:R-:W4:Y:S01]  /*2e30*/  LDCU UR7, c[0x0][0x38c] ;  /* 0x00007180ff0777ac */ /* 0x000f220008000800 */
[----:B------:R-:W-:Y:S01]  /*2e40*/  IMAD.MOV.U32 R11, RZ, RZ, 0x1 ;  /* 0x00000001ff0b7424 */ /* 0x000fe200078e00ff */
[----:B------:R-:W-:Y:S01]  /*2e50*/  CS2R R8, SRZ ;  /* 0x0000000000087805 */ /* 0x000fe2000001ff00 */
[----:B------:R-:W-:Y:S01]  /*2e60*/  IMAD.MOV.U32 R10, RZ, RZ, RZ ;  /* 0x000000ffff0a7224 */ /* 0x000fe200078e00ff */
[----:B------:R-:W-:Y:S01]  /*2e70*/  UMOV UR18, URZ ;  /* 0x000000ff00127c82 */ /* 0x000fe20008000000 */
[----:B------:R-:W-:Y:S01]  /*2e80*/  UMOV UR17, URZ ;  /* 0x000000ff00117c82 */ /* 0x000fe20008000000 */
[----:B------:R-:W-:Y:S01]  /*2e90*/  UMOV UR22, 0x0 ;  /* 0x0000000000167882 */ /* 0x000fe20000000000 */
[----:B------:R-:W-:Y:S01]  /*2ea0*/  UMOV UR23, 0x8400010 ;  /* 0x0840001000177882 */ /* 0x000fe20000000000 */
[----:B------:R-:W-:Y:S01]  /*2eb0*/  UMOV UR20, 0x0 ;  /* 0x0000000000147882 */ /* 0x000fe20000000000 */
[----:B------:R-:W-:Y:S01]  /*2ec0*/  UMOV UR21, 0x8400010 ;  /* 0x0840001000157882 */ /* 0x000fe20000000000 */
[----:B--2---:R-:W-:Y:S01]  /*2ed0*/  ULEA UR6, UR6, UR4, 0x18 ;  /* 0x0000000406067291 */ /* 0x004fe2000f8ec0ff */
[----:B------:R-:W2:Y:S03]  /*2ee0*/  LDCU UR4, c[0x0][0x38c] ;  /* 0x00007180ff0477ac */ /* 0x000ea60008000800 */
[----:B------:R-:W-:-:S02]  /*2ef0*/  UIADD3 UR11, UPT, UPT, UR6, 0x10800, URZ ;  /* 0x00010800060b7890 */ /* 0x000fc4000fffe0ff */
[----:B----4-:R-:W-:-:S03]  /*2f00*/  UIADD3 UR7, UPT, UPT, UR7, 0x1f, URZ ;  /* 0x0000001f07077890 */ /* 0x010fc6000fffe0ff */
[----:B-1----:R-:W1:Y:S01]  /*2f10*/  LDS R0, [UR6+0x140] ;  /* 0x00014006ff007984 */ /* 0x002e620008000800 */
[----:B------:R-:W-:Y:S02]  /*2f20*/  UIADD3 UR12, UPT, UPT, UR6, 0x1c800, URZ ;  /* 0x0001c800060c7890 */ /* 0x000fe4000fffe0ff */
[----:B------:R-:W-:Y:S02]  /*2f30*/  USHF.R.S32.HI UR5, URZ, 0x1f, UR7 ;  /* 0x0000001fff057899 */ /* 0x000fe40008011407 */
[----:B------:R-:W-:Y:S02]  /*2f40*/  USHF.R.U32.HI UR11, URZ, 0x4, UR11 ;  /* 0x00000004ff0b7899 */ /* 0x000fe4000801160b */
[----:B------:R-:W-:Y:S02]  /*2f50*/  ULEA.HI UR5, UR5, UR7, URZ, 0x5 ;  /* 0x0000000705057291 */ /* 0x000fe4000f8f28ff */
[----:B------:R-:W-:Y:S02]  /*2f60*/  USHF.R.U32.HI UR12, URZ, 0x4, UR12 ;  /* 0x00000004ff0c7899 */ /* 0x000fe4000801160c */
[----:B------:R-:W-:-:S02]  /*2f70*/  USHF.R.S32.HI UR5, URZ, 0x5, UR5 ;  /* 0x00000005ff057899 */ /* 0x000fc40008011405 */
[----:B------:R-:W-:Y:S02]  /*2f80*/  ULOP3.LUT UR11, UR11, 0x3fff, URZ, 0xc0, !UPT ;  /* 0x00003fff0b0b7892 */ /* 0x000fe4000f8ec0ff */
[----:B------:R-:W-:Y:S02]  /*2f90*/  UISETP.LT.AND UP0, UPT, UR5, 0x1, UPT ;  /* 0x000000010500788c */ /* 0x000fe4000bf01270 */
[----:B------:R-:W-:Y:S02]  /*2fa0*/  ULOP3.LUT UR12, UR12, 0x3fff, URZ, 0xc0, !UPT ;  /* 0x00003fff0c0c7892 */ /* 0x000fe4000f8ec0ff */
[----:B------:R-:W-:Y:S02]  /*2fb0*/  USEL UR10, UR5, 0x1, !UP0 ;  /* 0x00000001050a7887 */ /* 0x000fe4000c000000 */
[----:B------:R-:W-:Y:S02]  /*2fc0*/  ULOP3.LUT UR11, UR11, 0x10000, URZ, 0xfc, !UPT ;  /* 0x000100000b0b7892 */ /* 0x000fe4000f8efcff */
[----:B------:R-:W-:-:S02]  /*2fd0*/  ULOP3.LUT UR12, UR12, 0x10000, URZ, 0xfc, !UPT ;  /* 0x000100000c0c7892 */ /* 0x000fc4000f8efcff */
[----:B------:R-:W-:Y:S02]  /*2fe0*/  UIADD3 UR10, UPT, UPT, -UR10, URZ, URZ ;  /* 0x000000ff0a0a7290 */ /* 0x000fe4000fffe1ff */
[----:B--2---:R-:W-:Y:S01]  /*2ff0*/  UISETP.GE.AND UP3, UPT, UR4, 0x1, UPT ;  /* 0x000000010400788c */ /* 0x004fe2000bf66270 */
[----:B-1----:R-:W-:-:S15]  /*3000*/  R2UR UR19, R0 ;  /* 0x00000000001372ca */ /* 0x002fde00000e0000 */
.L_x_61:
[----:B------:R-:W-:Y:S02]  /*3010*/  LEA R0, R10, UR6, 0x3 ;  /* 0x000000060a007c11 */ /* 0x000fe4000f8e18ff */
[----:B------:R-:W-:Y:S02]  /*3020*/  SHF.L.U32 R5, R9, 0x1f, RZ ;  /* 0x0000001f09057819 */ /* 0x000fe400000006ff */
[----:B------:R-:W-:Y:S01]  /*3030*/  PLOP3.LUT P0, PT, PT, PT, UP3, 0x80, 0x8 ;  /* 0x000000000008781c */ /* 0x000fe20003f0f038 */
[----:B------:R-:W-:Y:S01]  /*3040*/  VIADD R3, R0, 0xc0 ;  /* 0x000000c000037836 */ /* 0x000fe20000000000 */
[----:B-1----:R-:W1:Y:S02]  /*3050*/  SYNCS.PHASECHK.TRANS64.TRYWAIT P1, [R0+URZ+0xb0], R5 ;  /* 0x0000b005000075a7 */ /* 0x002e6400080211ff */
[----:B-1--4-:R-:W-:Y:S09]  /*3060*/  @!P1 BRA `(.L_x_55) ;  /* 0x0000008000609947 */ /* 0x012ff20003800000 */
.L_x_150:
[----:B------:R-:W-:Y:S01]  /*3070*/  LEA R4, R10, UR6, 0x4 ;  /* 0x000000060a047c11 */ /* 0x000fe2000f8e20ff */
[----:B------:R-:W-:Y:S01]  /*3080*/  @UP3 ULEA UR4, UR17, UR6, 0x3 ;  /* 0x0000000611043291 */ /* 0x000fe2000f8e18ff */
[----:B------:R-:W-:Y:S01]  /*3090*/  PLOP3.LUT P2, PT, PT, PT, PT, 0x80, 0x8 ;  /* 0x000000000008781c */ /* 0x000fe20003f4f070 */
[----:B------:R-:W-:Y:S01]  /*30a0*/  ULEA UR8, UR18, UR6, 0x3 ;  /* 0x0000000612087291 */ /* 0x000fe2000f8e18ff */
[----:B------:R-:W-:Y:S01]  /*30b0*/  PRMT R3, RZ, 0x654, R3 ;  /* 0x00000654ff037816 */ /* 0x000fe20000000003 */
[----:B------:R-:W-:Y:S01]  /*30c0*/  ULEA UR9, UR18, UR19, 0x8 ;  /* 0x0000001312097291 */ /* 0x000fe2000f8e40ff */
[----:B-1----:R-:W1:Y:S01]  /*30d0*/  LDS.128 R4, [R4+0x120] ;  /* 0x0001200004047984 */ /* 0x002e620000000c00 */
[----:B------:R-:W-:Y:S02]  /*30e0*/  @P0 SHF.L.U32 R2, R8, 0x1f, RZ ;  /* 0x0000001f08020819 */ /* 0x000fe400000006ff */
[----:B------:R-:W-:Y:S01]  /*30f0*/  SHF.L.U32 R0, R11, 0x1f, RZ ;  /* 0x0000001f0b007819 */ /* 0x000fe200000006ff */
[----:B------:R-:W-:Y:S01]  /*3100*/  @!PT LDS RZ, [RZ] ;  /* 0x00000000fffff984 */ /* 0x000fe20000000800 */
[----:B------:R-:W-:Y:S01]  /*3110*/  @!PT LDS RZ, [RZ] ;  /* 0x00000000fffff984 */ /* 0x000fe20000000800 */
[----:B------:R-:W-:Y:S01]  /*3120*/  @!PT LDS RZ, [RZ] ;  /* 0x00000000fffff984 */ /* 0x000fe20000000800 */
[----:B------:R-:W-:Y:S01]  /*3130*/  @!PT LDS RZ, [RZ] ;  /* 0x00000000fffff984 */ /* 0x000fe20000000800 */
[----:B------:R2:W-:Y:S06]  /*3140*/  MEMBAR.ALL.CTA ;  /* 0x0000000000007992 */ /* 0x0005ec0000008000 */
[----:B--2---:R-:W2:Y:S02]  /*3150*/  FENCE.VIEW.ASYNC.S ;  /* 0x00000000000073c6 */ /* 0x004ea40000000000 */
[----:B--2---:R2:W-:Y:S01]  /*3160*/  SYNCS.ARRIVE.TRANS64.RED.A1T0 RZ, [R3+URZ], RZ ;  /* 0x000000ff03ff79a7 */ /* 0x0045e200081004ff */
[----:B------:R2:W4:Y:S01]  /*3170*/  @P0 SYNCS.PHASECHK.TRANS64.TRYWAIT P2, [UR4], R2 ;  /* 0x00000002ff0005a7 */ /* 0x0005220008041104 */
[----:B-1----:R-:W-:Y:S01]  /*3180*/  LOP3.LUT P1, RZ, R6, 0x1, RZ, 0xc0, !PT ;  /* 0x0000000106ff7812 */ /* 0x002fe2000782c0ff */
[----:B------:R-:W1:Y:S02]  /*3190*/  SYNCS.PHASECHK.TRANS64.TRYWAIT P0, [UR8+0xe0], R0 ;  /* 0x0000e000ff0075a7 */ /* 0x000e640008001108 */
[----:B-12-4-:R-:W-:Y:S10]  /*31a0*/  @!P0 BRA `(.L_x_56) ;  /* 0x0000008000248947 */ /* 0x016ff40003800000 */
.L_x_152:
[----:B------:R-:W-:Y:S01]  /*31b0*/  IADD3 R10, PT, PT, R10, 0x1, RZ ;  /* 0x000000010a0a7810 */ /* 0x000fe20007ffe0ff */
[----:B------:R-:W-:Y:S06]  /*31c0*/  BRA.U !UP3, `(.L_x_57) ;  /* 0x000000010b987547 */ /* 0x000fec000b800000 */
[----:B------:R-:W-:Y:S01]  /*31d0*/  UPLOP3.LUT UP4, UPT, UPT, UPT, UPT, 0x40, 0x4 ;  /* 0x000000000004789c */ /* 0x000fe20003f8e870 */
[----:B------:R-:W-:Y:S01]  /*31e0*/  UMOV UR16, UR10 ;  /* 0x0000000a00107c82 */ /* 0x000fe20008000000 */
[----:B------:R-:W-:Y:S01]  /*31f0*/  UMOV UR15, UR5 ;  /* 0x00000005000f7c82 */ /* 0x000fe20008000000 */
[----:B------:R-:W-:-:S08]  /*3200*/  UMOV UR14, UR17 ;  /* 0x00000011000e7c82 */ /* 0x000fd00008000000 */
.L_x_60:
[----:B------:R-:W-:Y:S02]  /*3210*/  UIADD3 UR16, UPT, UPT, UR16, 0x1, URZ ;  /* 0x0000000110107890 */ /* 0x000fe4000fffe0ff */
[----:B--2---:R-:W-:Y:S02]  /*3220*/  ULEA UR7, UR14, UR6, 0x3 ;  /* 0x000000060e077291 */ /* 0x004fe4000f8e18ff */
[----:B------:R-:W-:Y:S01]  /*3230*/  UISETP.NE.AND UP0, UPT, UR16, URZ, UPT ;  /* 0x000000ff1000728c */ /* 0x000fe2000bf05270 */
[----:B----4-:R-:W-:Y:S10]  /*3240*/  @P2 BRA `(.L_x_58) ;  /* 0x00000000000c2947 */ /* 0x010ff40003800000 */
[----:B-1----:R-:W-:Y:S04]  /*3250*/  SHF.L.U32 R3, R8, 0x1f, RZ ;  /* 0x0000001f08037819 */ /* 0x002fe800000006ff */
[----:B------:R-:W1:Y:S02]  /*3260*/  SYNCS.PHASECHK.TRANS64.TRYWAIT P0, [UR7], R3 ;  /* 0x00000003ff0075a7 */ /* 0x000e640008001107 */
[----:B-1----:R-:W-:Y:S05]  /*3270*/  @!P0 BRA `(.L_x_59) ;  /* 0x0000008000088947 */ /* 0x002fea0003800000 */
.L_x_58:
[----:B------:R-:W-:Y:S01]  /*3280*/  UISETP.NE.AND UP1, UPT, UR15, 0x1, UPT ;  /* 0x000000010f00788c */ /* 0x000fe2000bf25270 */
[----:B------:R-:W-:Y:S01]  /*3290*/  PLOP3.LUT P2, PT, PT, PT, PT, 0x80, 0x8 ;  /* 0x000000000008781c */ /* 0x000fe20003f4f070 */
[----:B------:R-:W-:Y:S02]  /*32a0*/  UIADD3 UR17, UPT, UPT, UR14, 0x1, URZ ;  /* 0x000000010e117890 */ /* 0x000fe4000fffe0ff */
[----:B------:R-:W-:Y:S02]  /*32b0*/  ULEA UR24, UR14, UR12, 0xa ;  /* 0x0000000c0e187291 */ /* 0x000fe4000f8e50ff */
[----:B------:R-:W-:Y:S01]  /*32c0*/  UISETP.NE.AND UP2, UPT, UR17, 0x6, UPT ;  /* 0x000000061100788c */ /* 0x000fe2000bf45270 */
[----:B------:R-:W-:Y:S01]  /*32d0*/  PLOP3.LUT P0, PT, PT, PT, UP1, 0x80, 0x8 ;  /* 0x000000000008781c */ /* 0x000fe20003f0f018 */
[----:B------:R-:W-:Y:S02]  /*32e0*/  ULEA UR26, UR14, UR11, 0x9 ;  /* 0x0000000b0e1a7291 */ /* 0x000fe4000f8e48ff */
[----:B------:R-:W-:Y:S02]  /*32f0*/  USEL UR13, URZ, 0x1, UP2 ;  /* 0x00000001ff0d7887 */ /* 0x000fe40009000000 */
[----:B------:R-:W-:Y:S02]  /*3300*/  USEL UR17, UR17, URZ, UP2 ;  /* 0x000000ff11117287 */ /* 0x000fe40009000000 */
[----:B------:R-:W-:Y:S02]  /*3310*/  UIADD3 UR30, UPT, UPT, UR24, 0x2, URZ ;  /* 0x00000002181e7890 */ /* 0x000fe4000fffe0ff */
[----:B------:R-:W-:Y:S01]  /*3320*/  @UP1 ULEA UR4, UR17, UR6, 0x3 ;  /* 0x0000000611041291 */ /* 0x000fe2000f8e18ff */
[----:B------:R-:W-:Y:S01]  /*3330*/  LOP3.LUT R8, R8, UR13, RZ, 0x3c, !PT ;  /* 0x0000000d08087c12 */ /* 0x000fe2000f8e3cff */
[----:B------:R-:W-:Y:S02]  /*3340*/  UIADD3 UR28, UPT, UPT, UR26, 0x2, URZ ;  /* 0x000000021a1c7890 */ /* 0x000fe4000fffe0ff */
[----:B------:R-:W-:Y:S01]  /*3350*/  UIADD3 UR7, UPT, UPT, UR7, 0x30, URZ ;  /* 0x0000003007077890 */ /* 0x000fe2000fffe0ff */
[----:B-1----:R-:W-:Y:S01]  /*3360*/  @P0 SHF.L.U32 R0, R8, 0x1f, RZ ;  /* 0x0000001f08000819 */ /* 0x002fe200000006ff */
[----:B------:R-:W-:Y:S01]  /*3370*/  UMOV UR25, 0x80004020 ;  /* 0x8000402000197882 */ /* 0x000fe20000000000 */
[----:B------:R-:W-:Y:S01]  /*3380*/  UMOV UR27, 0x80004020 ;  /* 0x80004020001b7882 */ /* 0x000fe20000000000 */
[----:B------:R-:W-:Y:S01]  /*3390*/  UMOV UR31, 0x80004020 ;  /* 0x80004020001f7882 */ /* 0x000fe20000000000 */
[----:B------:R2:W4:Y:S01]  /*33a0*/  @P0 SYNCS.PHASECHK.TRANS64.TRYWAIT P2, [UR4], R0 ;  /* 0x00000000ff0005a7 */ /* 0x0005220008041104 */
[----:B------:R-:W-:Y:S01]  /*33b0*/  UIADD3 UR15, UPT, UPT, UR15, -0x1, URZ ;  /* 0xffffffff0f0f7890 */ /* 0x000fe2000fffe0ff */
[----:B------:R2:W-:Y:S01]  /*33c0*/  UTCHMMA gdesc[UR26], gdesc[UR24], tmem[UR9], tmem[UR22], idesc[UR23], UP4 ;  /* 0x00ff16181a0075ea */ /* 0x0005e2000a000009 */
[----:B------:R-:W-:Y:S01]  /*33d0*/  UPLOP3.LUT UP4, UPT, UPT, UPT, UPT, 0x80, 0x8 ;  /* 0x000000000008789c */ /* 0x000fe20003f8f070 */
[----:B------:R-:W-:Y:S01]  /*33e0*/  UMOV UR29, 0x80004020 ;  /* 0x80004020001d7882 */ /* 0x000fe20000000000 */
[----:B------:R-:W-:Y:S01]  /*33f0*/  UMOV UR14, UR17 ;  /* 0x00000011000e7c82 */ /* 0x000fe20008000000 */
[----:B------:R2:W-:Y:S01]  /*3400*/  UTCHMMA gdesc[UR28], gdesc[UR30], tmem[UR9], tmem[UR20], idesc[UR21], UPT ;  /* 0x00ff141e1c0075ea */ /* 0x0005e2000b800009 */
[----:B------:R2:W-:Y:S01]  /*3410*/  UTCBAR [UR7], URZ ;  /* 0x000000ff070073e9 */ /* 0x0005e200080000ff */
[----:B------:R-:W-:Y:S06]  /*3420*/  BRA.U UP0, `(.L_x_60) ;  /* 0xfffffffd00787547 */ /* 0x000fec000b83ffff */
.L_x_57:
[----:B------:R-:W-:Y:S01]  /*3430*/  UIADD3 UR18, UPT, UPT, UR18, 0x1, URZ ;  /* 0x0000000112127890 */ /* 0x000fe2000fffe0ff */
[C---:B------:R-:W-:Y:S01]  /*3440*/  ISETP.NE.AND P0, PT, R10.reuse, 0x2, PT ;  /* 0x000000020a00780c */ /* 0x040fe20003f05270 */
[----:B------:R-:W-:Y:S02]  /*3450*/  UIADD3 UR8, UPT, UPT, UR8, 0xd0, URZ ;  /* 0x000000d008087890 */ /* 0x000fe4000fffe0ff */
[----:B------:R-:W-:Y:S01]  /*3460*/  UISETP.NE.AND UP0, UPT, UR18, 0x2, UPT ;  /* 0x000000021200788c */ /* 0x000fe2000bf05270 */
[----:B-12---:R-:W-:Y:S02]  /*3470*/  SEL R0, RZ, 0x1, P0 ;  /* 0x00000001ff007807 */ /* 0x006fe40000000000 */
[----:B------:R-:W-:Y:S01]  /*3480*/  SEL R10, R10, RZ, P0 ;  /* 0x000000ff0a0a7207 */ /* 0x000fe20000000000 */
[----:B------:R-:W-:Y:S01]  /*3490*/  USEL UR4, URZ, 0x1, UP0 ;  /* 0x00000001ff047887 */ /* 0x000fe20008000000 */
[----:B------:R-:W-:Y:S01]  /*34a0*/  LOP3.LUT R9, R9, R0, RZ, 0x3c, !PT ;  /* 0x0000000009097212 */ /* 0x000fe200078e3cff */
[----:B------:R-:W-:Y:S01]  /*34b0*/  USEL UR18, UR18, URZ, UP0 ;  /* 0x000000ff12127287 */ /* 0x000fe20008000000 */
[----:B------:R1:W-:Y:S03]  /*34c0*/  UTCBAR [UR8], URZ ;  /* 0x000000ff080073e9 */ /* 0x0003e600080000ff */
[----:B------:R-:W-:Y:S01]  /*34d0*/  LOP3.LUT R11, R11, UR4, RZ, 0x3c, !PT ;  /* 0x000000040b0b7c12 */ /* 0x000fe2000f8e3cff */
[----:B------:R-:W-:Y:S07]  /*34e0*/  @P1 BRA `(.L_x_61) ;  /* 0xfffffff800c81947 */ /* 0x000fee000383ffff */
[----:B------:R-:W2:Y:S01]  /*34f0*/  S2UR UR4, SR_CgaCtaId ;  /* 0x00000000000479c3 */ /* 0x000ea20000008800 */
[----:B------:R-:W-:Y:S01]  /*3500*/  ELECT P0, URZ, PT ;  /* 0x0000000000ff782f */ /* 0x000fe20003800000 */
[----:B------:R-:W-:Y:S01]  /*3510*/  IMAD.MOV.U32 R0, RZ, RZ, 0x1 ;  /* 0x00000001ff007424 */ /* 0x000fe200078e00ff */
[----:B------:R-:W-:Y:S01]  /*3520*/  UIADD3 UR6, UPT, UPT, UR6, 0xe0, URZ ;  /* 0x000000e006067890 */ /* 0x000fe2000fffe0ff */
[----:B------:R-:W-:Y:S01]  /*3530*/  SHF.L.U32 R3, R11, 0x1f, RZ ;  /* 0x0000001f0b037819 */ /* 0x000fe200000006ff */
[----:B------:R-:W-:-:S03]  /*3540*/  UMOV UR5, 0x40 ;  /* 0x0000004000057882 */ /* 0x000fc60000000000 */
[----:B------:R-:W-:Y:S01]  /*3550*/  UVIRTCOUNT.DEALLOC.SMPOOL 0x80 ;  /* 0x000000800000784c */ /* 0x000fe20000000000 */
[----:B--2---:R-:W-:Y:S02]  /*3560*/  ULEA UR4, UR4, UR5, 0x18 ;  /* 0x0000000504047291 */ /* 0x004fe4000f8ec0ff */
[----:B------:R-:W-:-:S07]  /*3570*/  ULEA UR5, UR18, UR6, 0x3 ;  /* 0x0000000612057291 */ /* 0x000fce000f8e18ff */
[----:B------:R2:W-:Y:S02]  /*3580*/  @P0 STS.U8 [UR4+0x1c], R0 ;  /* 0x00001c00ff000988 */ /* 0x0005e40008000004 */
[----:B------:R-:W3:Y:S02]  /*3590*/  SYNCS.PHASECHK.TRANS64.TRYWAIT P0, [UR5], R3 ;  /* 0x00000003ff0075a7 */ /* 0x000ee40008001105 */
[----:B--23--:R-:W-:Y:S05]  /*35a0*/  @!P0 BRA `(.L_x_62) ;  /* 0x0000007c00548947 */ /* 0x00cfea0003800000 */
.L_x_155:
[----:B------:R-:W-:-:S04]  /*35b0*/  UIADD3 UR7, UPT, UPT, UR18, 0x1, URZ ;  /* 0x0000000112077890 */ /* 0x000fc8000fffe0ff */
[----:B------:R-:W-:-:S04]  /*35c0*/  UISETP.NE.AND UP0, UPT, UR7, 0x2, UPT ;  /* 0x000000020700788c */ /* 0x000fc8000bf05270 */
[----:B------:R-:W-:Y:S02]  /*35d0*/  USEL UR5, URZ, 0x1, UP0 ;  /* 0x00000001ff057887 */ /* 0x000fe40008000000 */
[----:B------:R-:W-:-:S04]  /*35e0*/  USEL UR7, UR7, URZ, UP0 ;  /* 0x000000ff07077287 */ /* 0x000fc80008000000 */
[----:B------:R-:W-:Y:S01]  /*35f0*/  ULEA UR7, UR7, UR6, 0x3 ;  /* 0x0000000607077291 */ /* 0x000fe2000f8e18ff */
[----:B--2---:R-:W-:-:S04]  /*3600*/  LOP3.LUT R3, R11, UR5, RZ, 0x3c, !PT ;  /* 0x000000050b037c12 */ /* 0x004fc8000f8e3cff */
[----:B------:R-:W-:-:S04]  /*3610*/  SHF.L.U32 R3, R3, 0x1f, RZ ;  /* 0x0000001f03037819 */ /* 0x000fc800000006ff */
[----:B------:R-:W2:Y:S02]  /*3620*/  SYNCS.PHASECHK.TRANS64.TRYWAIT P0, [UR7], R3 ;  /* 0x00000003ff0075a7 */ /* 0x000ea40008001107 */
[----:B--2---:R-:W-:Y:S05]  /*3630*/  @!P0 BRA `(.L_x_63) ;  /* 0x0000007c00488947 */ /* 0x004fea0003800000 */
.L_x_157:
[----:B------:R-:W-:Y:S01]  /*3640*/  NOP ;  /* 0x0000000000007918 */ /* 0x000fe20000000000 */
[----:B--2---:R-:W2:Y:S01]  /*3650*/  LDS R0, [UR4+0x14] ;  /* 0x00001404ff007984 */ /* 0x004ea20008000800 */
[----:B------:R-:W-:Y:S01]  /*3660*/  ULOP3.LUT UR6, UR19, 0xffff, URZ, 0xc0, !UPT ;  /* 0x0000ffff13067892 */ /* 0x000fe2000f8ec0ff */
[----:B-1----:R-:W-:Y:S01]  /*3670*/  UMOV UR8, 0xffff ;  /* 0x0000ffff00087882 */ /* 0x002fe20000000000 */
[----:B------:R-:W-:Y:S02]  /*3680*/  UMOV UR5, 0x1 ;  /* 0x0000000100057882 */ /* 0x000fe40000000000 */
[----:B------:R-:W-:-:S04]  /*3690*/  USHF.R.U32.HI UR6, URZ, 0x5, UR6 ;  /* 0x00000005ff067899 */ /* 0x000fc80008011606 */
[----:B------:R-:W-:Y:S02]  /*36a0*/  USHF.L.U32 UR8, UR8, UR6, URZ ;  /* 0x0000000608087299 */ /* 0x000fe400080006ff */
[----:B------:R-:W-:-:S04]  /*36b0*/  USHF.L.U32 UR5, UR5, UR6, URZ ;  /* 0x0000000605057299 */ /* 0x000fc800080006ff */
[----:B--2---:R-:W-:-:S04]  /*36c0*/  LOP3.LUT R0, R0, UR8, RZ, 0xc0, !PT ;  /* 0x0000000800007c12 */ /* 0x004fc8000f8ec0ff */
[----:B------:R-:W-:-:S13]  /*36d0*/  ISETP.NE.AND P0, PT, R0, UR8, PT ;  /* 0x0000000800007c0c */ /* 0x000fda000bf05270 */
[----:B------:R-:W-:Y:S05]  /*36e0*/  @P0 BRA `(.L_x_64) ;  /* 0x0000000000580947 */ /* 0x000fea0003800000 */
[----:B------:R-:W1:Y:S02]  /*36f0*/  LDS R0, [UR4+0x18] ;  /* 0x00001804ff007984 */ /* 0x000e640008000800 */
[----:B-1----:R-:W-:-:S04]  /*3700*/  LOP3.LUT R0, R0, UR5, RZ, 0xc0, !PT ;  /* 0x0000000500007c12 */ /* 0x002fc8000f8ec0ff */
[----:B------:R-:W-:-:S13]  /*3710*/  ISETP.NE.AND P0, PT, R0, UR5, PT ;  /* 0x0000000500007c0c */ /* 0x000fda000bf05270 */
[----:B------:R-:W-:Y:S05]  /*3720*/  @P0 BRA `(.L_x_65) ;  /* 0x00000000003c0947 */ /* 0x000fea0003800000 */
[----:B------:R-:W1:Y:S01]  /*3730*/  S2R R2, SR_LANEID ;  /* 0x0000000000027919 */ /* 0x000e620000000000 */
[----:B------:R-:W-:Y:S01]  /*3740*/  ULOP3.LUT UR8, URZ, UR8, URZ, 0x33, !UPT ;  /* 0x00000008ff087292 */ /* 0x000fe2000f8e33ff */
[----:B------:R-:W-:Y:S01]  /*3750*/  LOP3.LUT R4, RZ, UR5, RZ, 0x33, !PT ;  /* 0x00000005ff047c12 */ /* 0x000fe2000f8e33ff */
[----:B------:R-:W-:Y:S02]  /*3760*/  VOTEU.ANY UR7, UPT, PT ;  /* 0x0000000000077886 */ /* 0x000fe400038e0100 */
[----:B------:R-:W-:Y:S01]  /*3770*/  UFLO.U32 UR7, UR7 ;  /* 0x00000007000772bd */ /* 0x000fe200080e0000 */
[----:B------:R-:W2:Y:S01]  /*3780*/  REDUX UR5, R4 ;  /* 0x00000000040573c4 */ /* 0x000ea20000000000 */
[----:B------:R-:W-:-:S06]  /*3790*/  IMAD.U32 R0, RZ, RZ, UR8 ;  /* 0x00000008ff007e24 */ /* 0x000fcc000f8e00ff */
[----:B------:R3:W-:Y:S01]  /*37a0*/  UTCATOMSWS.AND URZ, UR8 ;  /* 0x0000000800ff79e3 */ /* 0x0007e20008000000 */
[----:B------:R-:W4:Y:S01]  /*37b0*/  REDUX UR6, R0 ;  /* 0x00000000000673c4 */ /* 0x000f220000000000 */
[----:B-1----:R-:W-:Y:S01]  /*37c0*/  ISETP.EQ.U32.AND P0, PT, R2, UR7, PT ;  /* 0x0000000702007c0c */ /* 0x002fe2000bf02070 */
[----:B--2---:R-:W-:Y:S01]  /*37d0*/  IMAD.U32 R2, RZ, RZ, UR5 ;  /* 0x00000005ff027e24 */ /* 0x004fe2000f8e00ff */
[----:B----4-:R-:W-:-:S11]  /*37e0*/  MOV R3, UR6 ;  /* 0x0000000600037c02 */ /* 0x010fd60008000f00 */
[----:B------:R3:W-:Y:S04]  /*37f0*/  @P0 ATOMS.AND RZ, [UR4+0x14], R3 ;  /* 0x00001403ffff098c */ /* 0x0007e8000a800004 */
[----:B------:R3:W-:Y:S01]  /*3800*/  @P0 ATOMS.AND RZ, [UR4+0x18], R2 ;  /* 0x00001802ffff098c */ /* 0x0007e2000a800004 */
[----:B------:R-:W-:Y:S05]  /*3810*/  BRA `(.L_x_66) ;  /* 0x0000000000147947 */ /* 0x000fea0003800000 */
.L_x_65:
[----:B------:R-:W-:Y:S02]  /*3820*/  MOV R2, 0x3840 ;  /* 0x0000384000027802 */ /* 0x000fe40000000f00 */
[----:B----45:R-:W-:Y:S05]  /*3830*/  CALL.REL.NOINC `($__internal_0_$__cuda_sm10x_tcgen05_guardrail_trap_col_being_dealloced_not_returned_by_alloc) ;  /* 0x0000008000307944 */ /* 0x030fea0003c00000 */
[----:B------:R-:W-:Y:S05]  /*3840*/  BRA `(.L_x_66) ;  /* 0x0000000000087947 */ /* 0x000fea0003800000 */
.L_x_64:
[----:B------:R-:W-:Y:S02]  /*3850*/  MOV R2, 0x3870 ;  /* 0x0000387000027802 */ /* 0x000fe40000000f00 */
[----:B----45:R-:W-:Y:S05]  /*3860*/  CALL.REL.NOINC `($__internal_2_$__cuda_sm10x_tcgen05_guardrail_trap_unallocated_columns_being_dealloced) ;  /* 0x00000080003c7944 */ /* 0x030fea0003c00000 */
.L_x_66:
[----:B------:R-:W-:Y:S01]  /*3870*/  NOP ;  /* 0x0000000000007918 */ /* 0x000fe20000000000 */
[----:B---3--:R-:W-:Y:S05]  /*3880*/  EXIT ;  /* 0x000000000000794d */ /* 0x008fea0003800000 */
.L_x_50:
[----:B------:R-:W-:-:S09]  /*3890*/  UISETP.NE.OR UP2, UPT, UR8, 0x3, !UP2 ;  /* 0x000000030800788c */ /* 0x000fd2000d745670 */
[----:B------:R-:W-:Y:S05]  /*38a0*/  BRA.U UP2, `(.L_x_67) ;  /* 0x0000001102147547 */ /* 0x000fea000b800000 */
[----:B------:R-:W1:Y:S01]  /*38b0*/  LDC R0, c[0x0][0xb30] ;  /* 0x0002cc00ff007b82 */ /* 0x000e620000000800 */
[----:B------:R-:W2:Y:S01]  /*38c0*/  LDCU.64 UR8, c[0x0][0x888] ;  /* 0x00011100ff0877ac */ /* 0x000ea20008000a00 */
[----:B------:R-:W-:Y:S02]  /*38d0*/  HFMA2 R29, -RZ, RZ, 0, 0 ;  /* 0x00000000ff1d7431 */ /* 0x000fe400000001ff */
[----:B------:R-:W-:Y:S01]  /*38e0*/  IMAD.MOV.U32 R31, RZ, RZ, 0x1 ;  /* 0x00000001ff1f7424 */ /* 0x000fe200078e00ff */
[----:B------:R-:W-:Y:S01]  /*38f0*/  MOV R23, 0x4000 ;  /* 0x0000400000177802 */ /* 0x000fe20000000f00 */
[----:B------:R-:W4:Y:S01]  /*3900*/  LDCU.64 UR4, c[0x0][0x890] ;  /* 0x00011200ff0477ac */ /* 0x000f220008000a00 */
[----:B------:R-:W-:Y:S01]  /*3910*/  IMAD.MOV.U32 R30, RZ, RZ, RZ ;  /* 0x000000ffff1e7224 */ /* 0x000fe200078e00ff */
[----:B------:R-:W3:Y:S01]  /*3920*/  LDC R19, c[0x0][0x370] ;  /* 0x0000dc00ff137b82 */ /* 0x000ee20000000800 */
[----:B------:R-:W-:Y:S01]  /*3930*/  UMOV UR7, 0x400 ;  /* 0x0000040000077882 */ /* 0x000fe20000000000 */
[----:B------:R-:W-:-:S02]  /*3940*/  UPLOP3.LUT UP1, UPT, UPT, UPT, UPT, 0x40, 0x4 ;  /* 0x000000000004789c */ /* 0x000fc40003f2e870 */
[----:B------:R-:W-:-:S04]  /*3950*/  ULEA UR7, UR37, UR7, 0x18 ;  /* 0x0000000725077291 */ /* 0x000fc8000f8ec0ff */
[----:B------:R-:W3:Y:S01]  /*3960*/  LDC R2, c[0x0][0xb0c] ;  /* 0x0002c300ff027b82 */ /* 0x000ee20000000800 */
[----:B------:R-:W-:Y:S02]  /*3970*/  UIADD3 UR13, UPT, UPT, UR7, 0x78, URZ ;  /* 0x00000078070d7890 */ /* 0x000fe4000fffe0ff */
[----:B--2---:R-:W-:Y:S02]  /*3980*/  UISETP.NE.U32.AND UP2, UPT, UR8, URZ, UPT ;  /* 0x000000ff0800728c */ /* 0x004fe4000bf45070 */
[----:B------:R-:W-:Y:S02]  /*3990*/  UIADD3 UR33, UPT, UPT, UR7, 0x60, URZ ;  /* 0x0000006007217890 */ /* 0x000fe4000fffe0ff */
[----:B----4-:R-:W-:Y:S01]  /*39a0*/  UISETP.NE.U32.AND UP3, UPT, UR4, URZ, UPT ;  /* 0x000000ff0400728c */ /* 0x010fe2000bf65070 */
[----:B------:R-:W2:Y:S01]  /*39b0*/  LDC R18, c[0x0][0xb20] ;  /* 0x0002c800ff127b82 */ /* 0x000ea20000000800 */
[----:B-1----:R-:W-:Y:S01]  /*39c0*/  ISETP.NE.AND P1, PT, R0, 0x1, PT ;  /* 0x000000010000780c */ /* 0x002fe20003f25270 */
[----:B------:R-:W-:-:S02]  /*39d0*/  UISETP.NE.AND.EX UP2, UPT, UR9, URZ, UPT, UP2 ;  /* 0x000000ff0900728c */ /* 0x000fc4000bf45320 */
[----:B------:R-:W-:Y:S02]  /*39e0*/  UIADD3 UR25, UPT, UPT, UR7, 0x68, URZ ;  /* 0x0000006807197890 */ /* 0x000fe4000fffe0ff */
[----:B------:R-:W-:Y:S02]  /*39f0*/  UIADD3 UR17, UPT, UPT, UR7, 0x70, URZ ;  /* 0x0000007007117890 */ /* 0x000fe4000fffe0ff */
[----:B------:R-:W1:Y:S01]  /*3a00*/  LDC.64 R32, c[0x0][0x348] ;  /* 0x0000d200ff207b82 */ /* 0x000e620000000a00 */
[----:B------:R-:W-:Y:S02]  /*3a10*/  UPRMT UR13, UR37, 0x654, UR13 ;  /* 0x00000654250d7896 */ /* 0x000fe4000800000d */
[----:B------:R-:W-:-:S05]  /*3a20*/  UISETP.NE.AND.EX UP3, UPT, UR5, URZ, UPT, UP3 ;  /* 0x000000ff0500728c */ /* 0x000fca000bf65330 */
[----:B------:R-:W4:Y:S08]  /*3a30*/  LDC.64 R16, c[0x0][0xb10] ;  /* 0x0002c400ff107b82 */ /* 0x000f300000000a00 */
[----:B------:R-:W1:Y:S08]  /*3a40*/  LDC.64 R6, c[0x0][0xb18] ;  /* 0x0002c600ff067b82 */ /* 0x000e700000000a00 */
[----:B------:R-:W1:Y:S08]  /*3a50*/  LDC.64 R4, c[0x0][0xb28] ;  /* 0x0002ca00ff047b82 */ /* 0x000e700000000a00 */
[----:B--23--:R-:W1:Y:S02]  /*3a60*/  LDC R22, c[0x0][0x374] ;  /* 0x0000dd00ff167b82 */ /* 0x00ce640000000800 */
.L_x_78:
[C---:B------:R-:W-:Y:S02]  /*3a70*/  LEA R0, R30.reuse, UR7, 0x3 ;  /* 0x000000071e007c11 */ /* 0x040fe4000f8e18ff */
[----:B------:R-:W-:Y:S02]  /*3a80*/  SHF.L.U32 R3, R29, 0x1f, RZ ;  /* 0x0000001f1d037819 */ /* 0x000fe400000006ff */
[----:B------:R-:W-:Y:S02]  /*3a90*/  LEA R24, R30, UR7, 0x4 ;  /* 0x000000071e187c11 */ /* 0x000fe4000f8e20ff */
[----:B--2---:R-:W2:Y:S02]  /*3aa0*/  SYNCS.PHASECHK.TRANS64.TRYWAIT P0, [R0+URZ+0xb0], R3 ;  /* 0x0000b003000075a7 */ /* 0x004ea400080011ff */
[----:B--2---:R-:W-:Y:S05]  /*3ab0*/  @!P0 BRA `(.L_x_68) ;  /* 0x0000007800408947 */ /* 0x004fea0003800000 */
.L_x_158:
[----:B------:R-:W-:Y:S01]  /*3ac0*/  ISETP.GE.AND P0, PT, R72, 0x1, PT ;  /* 0x000000014800780c */ /* 0x000fe20003f06270 */
[----:B------:R-:W3:Y:S01]  /*3ad0*/  LDS.128 R24, [R24+0x120] ;  /* 0x0001200018187984 */ /* 0x000ee20000000c00 */
[----:B--2---:R-:W-:Y:S01]  /*3ae0*/  VIADD R0, R0, 0xc0 ;  /* 0x000000c000007836 */ /* 0x004fe20000000000 */
[----:B------:R-:W-:Y:S01]  /*3af0*/  @!PT LDS RZ, [RZ] ;  /* 0x00000000fffff984 */ /* 0x000fe20000000800 */
[----:B------:R-:W-:Y:S01]  /*3b00*/  @!PT LDS RZ, [RZ] ;  /* 0x00000000fffff984 */ /* 0x000fe20000000800 */
[----:B------:R-:W-:Y:S01]  /*3b10*/  @!PT LDS RZ, [RZ] ;  /* 0x00000000fffff984 */ /* 0x000fe20000000800 */
[----:B------:R-:W-:Y:S01]  /*3b20*/  @!PT LDS RZ, [RZ] ;  /* 0x00000000fffff984 */ /* 0x000fe20000000800 */
[----:B------:R2:W-:Y:S06]  /*3b30*/  MEMBAR.ALL.CTA ;  /* 0x0000000000007992 */ /* 0x0005ec0000008000 */
[----:B--2---:R-:W2:Y:S01]  /*3b40*/  FENCE.VIEW.ASYNC.S ;  /* 0x00000000000073c6 */ /* 0x004ea20000000000 */
[----:B------:R-:W-:Y:S04]  /*3b50*/  PRMT R0, RZ, 0x654, R0 ;  /* 0x00000654ff007816 */ /* 0x000fe80000000000 */
[----:B--2---:R2:W-:Y:S01]  /*3b60*/  SYNCS.ARRIVE.TRANS64.RED.A1T0 RZ, [R0+URZ], RZ ;  /* 0x000000ff00ff79a7 */ /* 0x0045e200081004ff */
[----:B---3--:R-:W-:Y:S11]  /*3b70*/  LOP3.LUT P3, RZ, R26, 0x1, RZ, 0xc0, !PT ;  /* 0x000000011aff7812 */ /* 0x008ff6000786c0ff */
[----:B------:R-:W-:Y:S02]  /*3b80*/  @!UPT UIADD3 URZ, UPT, UPT, URZ, URZ, URZ ;  /* 0x000000fffffff290 */ /* 0x000fe4000fffe0ff */
[----:B------:R-:W-:Y:S02]  /*3b90*/  @P3 MOV R13, R24 ;  /* 0x00000018000d3202 */ /* 0x000fe40000000f00 */
[----:B------:R-:W-:Y:S01]  /*3ba0*/  @P3 LOP3.LUT R8, R25, 0xffff, RZ, 0xc0, !PT ;  /* 0x0000ffff19083812 */ /* 0x000fe200078ec0ff */
[----:B--2---:R-:W-:Y:S06]  /*3bb0*/  @!P0 BRA `(.L_x_69) ;  /* 0x0000000000a48947 */ /* 0x004fec0003800000 */
[----:B-1----:R-:W-:Y:S01]  /*3bc0*/  IMAD.HI.U32 R35, R22, R7, RZ ;  /* 0x0000000716237227 */ /* 0x002fe200078e00ff */
[----:B------:R-:W-:Y:S02]  /*3bd0*/  ISETP.NE.AND P0, PT, R6, 0x1, PT ;  /* 0x000000010600780c */ /* 0x000fe40003f05270 */
[----:B------:R-:W-:Y:S01]  /*3be0*/  ISETP.NE.AND P2, PT, R72, 0x1, PT ;  /* 0x000000014800780c */ /* 0x000fe20003f45270 */
[----:B----4-:R-:W-:Y:S01]  /*3bf0*/  IMAD.HI.U32 R34, R19, R16, RZ ;  /* 0x0000001013227227 */ /* 0x010fe200078e00ff */
[----:B------:R-:W-:Y:S02]  /*3c00*/  SHF.R.U32.HI R35, RZ, R18, R35 ;  /* 0x00000012ff237219 */ /* 0x000fe40000011623 */
[----:B------:R-:W-:Y:S01]  /*3c10*/  ISETP.NE.AND P4, PT, R2, 0x1, PT ;  /* 0x000000010200780c */ /* 0x000fe20003f85270 */
[----:B------:R-:W-:Y:S01]  /*3c20*/  IMAD.HI.U32 R36, R13, R16, RZ ;  /* 0x000000100d247227 */ /* 0x000fe200078e00ff */
[----:B------:R-:W-:Y:S02]  /*3c30*/  SHF.R.U32.HI R34, RZ, R17, R34 ;  /* 0x00000011ff227219 */ /* 0x000fe40000011622 */
[----:B------:R-:W-:Y:S01]  /*3c40*/  SEL R3, R22, R35, !P0 ;  /* 0x0000002316037207 */ /* 0x000fe20004000000 */
[C---:B------:R-:W-:Y:S01]  /*3c50*/  IMAD.HI.U32 R35, R8.reuse, R7, RZ ;  /* 0x0000000708237227 */ /* 0x040fe200078e00ff */
[----:B------:R-:W-:Y:S02]  /*3c60*/  SEL R11, R19, R34, !P4 ;  /* 0x00000022130b7207 */ /* 0x000fe40006000000 */
[----:B------:R-:W-:Y:S01]  /*3c70*/  SHF.R.U32.HI R36, RZ, R17, R36 ;  /* 0x00000011ff247219 */ /* 0x000fe20000011624 */
[----:B------:R-:W-:Y:S01]  /*3c80*/  IMAD.HI.U32 R38, R3, R4, RZ ;  /* 0x0000000403267227 */ /* 0x000fe200078e00ff */
[----:B------:R-:W-:Y:S03]  /*3c90*/  SHF.R.U32.HI R35, RZ, R18, R35 ;  /* 0x00000012ff237219 */ /* 0x000fe60000011623 */
[----:B------:R-:W-:Y:S01]  /*3ca0*/  IMAD.HI.U32 R34, R11, R4, RZ ;  /* 0x000000040b227227 */ /* 0x000fe200078e00ff */
[----:B------:R-:W-:Y:S02]  /*3cb0*/  @P2 SHF.R.U32.HI R3, RZ, R5, R38 ;  /* 0x00000005ff032219 */ /* 0x000fe40000011626 */
[----:B------:R-:W-:Y:S02]  /*3cc0*/  SEL R9, R8, R35, !P0 ;  /* 0x0000002308097207 */ /* 0x000fe40004000000 */
[----:B------:R-:W-:Y:S01]  /*3cd0*/  @P2 SHF.R.U32.HI R11, RZ, R5, R34 ;  /* 0x00000005ff0b2219 */ /* 0x000fe20000011622 */
[C---:B------:R-:W-:Y:S01]  /*3ce0*/  IMAD R10, R72.reuse, R3, RZ ;  /* 0x00000003480a7224 */ /* 0x040fe200078e02ff */
[----:B------:R-:W-:Y:S01]  /*3cf0*/  SEL R3, R13, R36, !P4 ;  /* 0x000000240d037207 */ /* 0x000fe20006000000 */
[C---:B------:R-:W-:Y:S03]  /*3d00*/  IMAD.HI.U32 R14, R9.reuse, R4, RZ ;  /* 0x00000004090e7227 */ /* 0x040fe600078e00ff */
[----:B------:R-:W-:Y:S01]  /*3d10*/  ISETP.GE.AND P0, PT, R9, R10, PT ;  /* 0x0000000a0900720c */ /* 0x000fe20003f06270 */
[C---:B------:R-:W-:Y:S01]  /*3d20*/  IMAD R12, R72.reuse, R11, RZ ;  /* 0x0000000b480c7224 */ /* 0x040fe200078e02ff */
[-C--:B------:R-:W-:Y:S04]  /*3d30*/  SHF.R.U32.HI R14, RZ, R5.reuse, R14 ;  /* 0x00000005ff0e7219 */ /* 0x080fe8000001160e */
[----:B------:R-:W-:Y:S02]  /*3d40*/  ISETP.GE.OR P0, PT, R3, R12, P0 ;  /* 0x0000000c0300720c */ /* 0x000fe40000706670 */
[----:B------:R-:W-:Y:S05]  /*3d50*/  SEL R15, R9, R14, !P2 ;  /* 0x0000000e090f7207 */ /* 0x000fea0005000000 */
[----:B------:R-:W-:Y:S04]  /*3d60*/  IMAD.MOV R14, RZ, RZ, -R15 ;  /* 0x000000ffff0e7224 */ /* 0x000fe800078e0a0f */
[----:B------:R-:W-:Y:S02]  /*3d70*/  IMAD R14, R72, R14, R9 ;  /* 0x0000000e480e7224 */ /* 0x000fe400078e0209 */
[C---:B------:R-:W-:Y:S05]  /*3d80*/  @!P0 IMAD.HI.U32 R10, R3.reuse, R4, RZ ;  /* 0x00000004030a8227 */ /* 0x040fea00078e00ff */
[----:B------:R-:W-:Y:S04]  /*3d90*/  @!P0 SHF.R.U32.HI R10, RZ, R5, R10 ;  /* 0x00000005ff0a8219 */ /* 0x000fe8000001160a */
[----:B------:R-:W-:Y:S01]  /*3da0*/  @!P0 SEL R0, R3, R10, !P2 ;  /* 0x0000000a03008207 */ /* 0x000fe20005000000 */
[----:B------:R-:W-:Y:S03]  /*3db0*/  IMAD.MOV R10, RZ, RZ, -R3 ;  /* 0x000000ffff0a7224 */ /* 0x000fe600078e0a03 */
[----:B------:R-:W-:Y:S01]  /*3dc0*/  @!P0 IADD3 R15, PT, PT, R15, -R0, RZ ;  /* 0x800000000f0f8210 */ /* 0x000fe20007ffe0ff */
[----:B------:R-:W-:Y:S01]  /*3dd0*/  @!P0 IMAD R0, R11, R14, R0 ;  /* 0x0000000e0b008224 */ /* 0x000fe200078e0200 */
[----:B------:R-:W-:Y:S01]  /*3de0*/  IADD3 R11, PT, PT, -R9, RZ, RZ ;  /* 0x000000ff090b7210 */ /* 0x000fe20007ffe1ff */
[----:B------:R-:W-:Y:S02]  /*3df0*/  IMAD R13, R2, R10, R13 ;  /* 0x0000000a020d7224 */ /* 0x000fe400078e020d */
[----:B------:R-:W-:Y:S02]  /*3e00*/  @!P0 IMAD R9, R15, R72, R3 ;  /* 0x000000480f098224 */ /* 0x000fe400078e0203 */
[----:B------:R-:W-:Y:S02]  /*3e10*/  @!P0 IMAD.MOV.U32 R3, RZ, RZ, R0 ;  /* 0x000000ffff038224 */ /* 0x000fe400078e0000 */
[----:B------:R-:W-:Y:S02]  /*3e20*/  IMAD R8, R6, R11, R8 ;  /* 0x0000000b06087224 */ /* 0x000fe400078e0208 */
[----:B------:R-:W-:Y:S02]  /*3e30*/  IMAD R13, R3, R2, R13 ;  /* 0x00000002030d7224 */ /* 0x000fe400078e020d */
[----:B------:R-:W-:Y:S02]  /*3e40*/  IMAD R8, R9, R6, R8 ;  /* 0x0000000609087224 */ /* 0x000fe400078e0208 */
.L_x_69:
[----:B------:R-:W-:Y:S05]  /*3e50*/  BRA.U UP1, `(.L_x_70) ;  /* 0x0000000101107547 */ /* 0x000fea000b800000 */
[----:B------:R-:W-:Y:S04]  /*3e60*/  MOV R0, UR6 ;  /* 0x0000000600007c02 */ /* 0x000fe80008000f00 */
[----:B------:R-:W-:Y:S04]  /*3e70*/  SHF.L.U32 R3, R0, 0x1f, RZ ;  /* 0x0000001f00037819 */ /* 0x000fe800000006ff */
[----:B------:R-:W2:Y:S02]  /*3e80*/  SYNCS.PHASECHK.TRANS64.TRYWAIT P0, [UR7+0xa8], R3 ;  /* 0x0000a803ff0075a7 */ /* 0x000ea40008001107 */
[----:B--2---:R-:W-:Y:S05]  /*3e90*/  @!P0 BRA `(.L_x_71) ;  /* 0x00000074005c8947 */ /* 0x004fea0003800000 */
.L_x_70:
[----:B------:R-:W-:Y:S02]  /*3ea0*/  R2UR UR35, R21 ;  /* 0x00000000152372ca */ /* 0x000fe400000e0000 */
[----:B------:R-:W-:Y:S02]  /*3eb0*/  R2UR UR34, R20 ;  /* 0x00000000142272ca */ /* 0x000fe400000e0000 */
[----:B------:R-:W-:Y:S02]  /*3ec0*/  ISETP.NE.U32.AND P2, PT, RZ, UR4, PT ;  /* 0x00000004ff007c0c */ /* 0x000fe4000bf45070 */
[----:B------:R-:W-:Y:S02]  /*3ed0*/  SHF.L.U32 R12, R31, 0x1f, RZ ;  /* 0x0000001f1f0c7819 */ /* 0x000fe400000006ff */
[----:B------:R-:W-:Y:S05]  /*3ee0*/  ISETP.NE.AND.EX P2, PT, RZ, UR5, PT, P2 ;  /* 0x00000005ff007c0c */ /* 0x000fea000bf45320 */
[----:B------:R-:W-:Y:S02]  /*3ef0*/  USHF.L.U32 UR35, UR35, 0x7, URZ ;  /* 0x0000000723237899 */ /* 0x000fe400080006ff */
[----:B------:R-:W-:Y:S01]  /*3f00*/  USHF.L.U32 UR34, UR34, 0x8, URZ ;  /* 0x0000000822227899 */ /* 0x000fe200080006ff */
[----:B------:R-:W-:Y:S11]  /*3f10*/  BRA.U !UP3, `(.L_x_72) ;  /* 0x000000010b347547 */ /* 0x000ff6000b800000 */
[----:B------:R-:W-:Y:S01]  /*3f20*/  UPLOP3.LUT UP0, UPT, UPT, UPT, UP2, 0x80, 0x8 ;  /* 0x000000000008789c */ /* 0x000fe20003f0f020 */
[----:B--2---:R-:W-:Y:S02]  /*3f30*/  HFMA2 R0, -RZ, RZ, 0, 5.9604644775390625e-08 ;  /* 0x00000001ff007431 */ /* 0x004fe400000001ff */
[----:B------:R-:W-:Y:S03]  /*3f40*/  IMAD.MOV.U32 R155, RZ, RZ, 0x1 ;  /* 0x00000001ff9b7424 */ /* 0x000fe600078e00ff */
[----:B------:R-:W-:Y:S05]  /*3f50*/  PLOP3.LUT P0, PT, PT, PT, UP0, 0x80, 0x8 ;  /* 0x000000000008781c */ /* 0x000fea0003f0f008 */
[----:B------:R-:W2:Y:S01]  /*3f60*/  @UP0 LDCU.64 UR10, c[0x0][0x888] ;  /* 0x00011100ff0a07ac */ /* 0x000ea20008000a00 */
[----:B------:R-:W-:Y:S07]  /*3f70*/  @UP0 UIMAD UR8, UR36, UR4, URZ ;  /* 0x00000004240802a4 */ /* 0x000fee000f8e02ff */
[----:B------:R-:W-:Y:S01]  /*3f80*/  @!P0 PRMT R155, R0, 0x7610, R155 ;  /* 0x00007610009b8816 */ /* 0x000fe2000000009b */
[----:B--2---:R-:W-:Y:S03]  /*3f90*/  @UP0 UIMAD.WIDE UR10, UR8, 0x4, UR10 ;  /* 0x00000004080a08a5 */ /* 0x004fe6000f8e020a */
[----:B------:R-:W2:Y:S03]  /*3fa0*/  @!UP0 LDCU UR8, c[0x0][0x880] ;  /* 0x00011000ff0887ac */ /* 0x000ea60008000800 */
[----:B------:R-:W-:Y:S01]  /*3fb0*/  IMAD.U32 R10, RZ, RZ, UR10 ;  /* 0x0000000aff0a7e24 */ /* 0x000fe2000f8e00ff */
[----:B------:R-:W-:Y:S05]  /*3fc0*/  MOV R11, UR11 ;  /* 0x0000000b000b7c02 */ /* 0x000fea0008000f00 */
[----:B-----5:R3:W5:Y:S02]  /*3fd0*/  @P0 LDG.E R81, desc[UR46][R10.64] ;  /* 0x0000002e0a510981 */ /* 0x020764000c1e1900 */
[----:B--23--:R-:W-:Y:S07]  /*3fe0*/  @!P0 IMAD.U32 R81, RZ, RZ, UR8 ;  /* 0x00000008ff518e24 */ /* 0x00cfee000f8e00ff */
.L_x_72:
[----:B-----5:R-:W-:Y:S01]  /*3ff0*/  @!P2 FSETP.EQ.AND P0, PT, R81, RZ, PT ;  /* 0x000000ff5100a20b */ /* 0x020fe20003f02000 */
[----:B------:R-:W-:Y:S01]  /*4000*/  @!UPT UIADD3 URZ, UPT, UPT, URZ, URZ, URZ ;  /* 0x000000fffffff290 */ /* 0x000fe2000fffe0ff */
[----:B------:R-:W-:Y:S11]  /*4010*/  @!P2 BRA `(.L_x_73) ;  /* 0x000000000014a947 */ /* 0x000ff60003800000 */
[----:B------:R-:W-:Y:S02]  /*4020*/  LOP3.LUT P2, RZ, R155, 0xff, RZ, 0xc0, !PT ;  /* 0x000000ff9bff7812 */ /* 0x000fe4000784c0ff */
[----:B------:R-:W-:Y:S04]  /*4030*/  PLOP3.LUT P0, PT, PT, PT, UP0, 0x80, 0x8 ;  /* 0x000000000008781c */ /* 0x000fe80003f0f008 */
[----:B------:R-:W-:Y:S07]  /*4040*/  PLOP3.LUT P0, PT, P0, PT, PT, 0x8, 0x80 ;  /* 0x000000000080781c */ /* 0x000fee000070e170 */
[----:B------:R-:W-:Y:S11]  /*4050*/  @P2 FSETP.EQ.AND P0, PT, R81, RZ, PT ;  /* 0x000000ff5100220b */ /* 0x000ff60003f02000 */
[----:B------:R-:W-:Y:S02]  /*4060*/  @!UPT UIADD3 URZ, UPT, UPT, URZ, URZ, URZ ;  /* 0x000000fffffff290 */ /* 0x000fe4000fffe0ff */
.L_x_73:
[----:B------:R-:W3:Y:S01]  /*4070*/  SYNCS.PHASECHK.TRANS64.TRYWAIT P2, [UR7+0x80], R12 ;  /* 0x0000800cff0075a7 */ /* 0x000ee20008041107 */
[----:B------:R-:W-:Y:S04]  /*4080*/  ELECT P4, URZ, PT ;  /* 0x0000000000ff782f */ /* 0x000fe80003880000 */
[----:B------:R-:W-:Y:S11]  /*4090*/  PLOP3.LUT P4, PT, P0, P4, PT, 0xf2, 0x2f ;  /* 0x00000000002f781c */ /* 0x000ff60000789e72 */
[----:B------:R-:W-:Y:S02]  /*40a0*/  @!UPT UIADD3 URZ, UPT, UPT, URZ, URZ, URZ ;  /* 0x000000fffffff290 */ /* 0x000fe4000fffe0ff */
[----:B-1----:R-:W-:Y:S05]  /*40b0*/  @!P4 IADD3 R9, P0, PT, R32, 0x580, RZ ;  /* 0x000005802009c810 */ /* 0x002fea0007f1e0ff */
[----:B--2---:R-:W-:Y:S01]  /*40c0*/  @!P4 IMAD.X R0, RZ, RZ, R33, P0 ;  /* 0x000000ffff00c224 */ /* 0x004fe200000e0621 */
[----:B---3--:R-:W-:Y:S07]  /*40d0*/  @!P2 BRA `(.L_x_74) ;  /* 0x0000007000e4a947 */ /* 0x008fee0003800000 */
.L_x_161:
[----:B------:R-:W-:Y:S01]  /*40e0*/  @!P4 R2UR UR8, R0 ;  /* 0x000000000008c2ca */ /* 0x000fe200000e0000 */
[----:B------:R-:W-:Y:S01]  /*40f0*/  VOTEU.ALL UP1, P4 ;  /* 0x0000000000ff7886 */ /* 0x000fe20002020000 */
[----:B------:R-:W-:Y:S01]  /*4100*/  @!P4 R2UR UR9, R9 ;  /* 0x000000000909c2ca */ /* 0x000fe200000e0000 */
[----:B------:R-:W-:Y:S01]  /*4110*/  @!P4 IMAD.MOV.U32 R0, RZ, RZ, 0x4000 ;  /* 0x00004000ff00c424 */ /* 0x000fe200078e00ff */
[----:B------:R-:W-:Y:S01]  /*4120*/  UMOV UR10, 0x0 ;  /* 0x00000000000a7882 */ /* 0x000fe20000000000 */
[----:B------:R-:W-:Y:S01]  /*4130*/  UMOV UR11, 0x10000000 ;  /* 0x10000000000b7882 */ /* 0x000fe20000000000 */
[----:B------:R-:W-:Y:S01]  /*4140*/  @!UP1 UIADD3 UR32, UPT, UPT, UR7, 0x400, URZ ;  /* 0x0000040007209890 */ /* 0x000fe2000fffe0ff */
[----:B------:R-:W-:Y:S01]  /*4150*/  @!P4 IADD3 R9, P0, PT, R32, 0x580, RZ ;  /* 0x000005802009c810 */ /* 0x000fe20007f1e0ff */
[----:B------:R-:W-:Y:S05]  /*4160*/  VOTEU.ALL UP1, P4 ;  /* 0x0000000000ff7886 */ /* 0x000fea0002020000 */
[----:B------:R-:W-:Y:S01]  /*4170*/  IMAD.U32 R11, RZ, RZ, UR8 ;  /* 0x00000008ff0b7e24 */ /* 0x000fe2000f8e00ff */
[----:B------:R-:W-:Y:S01]  /*4180*/  UPRMT UR8, UR37, 0x654, UR33 ;  /* 0x0000065425087896 */ /* 0x000fe20008000021 */
[----:B------:R-:W-:Y:S03]  /*4190*/  IMAD.U32 R10, RZ, RZ, UR9 ;  /* 0x00000009ff0a7e24 */ /* 0x000fe6000f8e00ff */
[----:B------:R-:W-:Y:S02]  /*41a0*/  @!P4 R2UR UR15, R11 ;  /* 0x000000000b0fc2ca */ /* 0x000fe400000e0000 */
[----:B------:R-:W-:Y:S11]  /*41b0*/  @!P4 R2UR UR14, R10 ;  /* 0x000000000a0ec2ca */ /* 0x000ff600000e0000 */
[----:B------:R-:W-:Y:S02]  /*41c0*/  @!UPT UIADD3 URZ, UPT, UPT, URZ, URZ, URZ ;  /* 0x000000fffffff290 */ /* 0x000fe4000fffe0ff */
[----:B------:R2:W-:Y:S01]  /*41d0*/  @!UP1 UTMALDG.3D [UR32], [UR14], desc[UR10] ;  /* 0x00000a200e0095b4 */ /* 0x0005e20008011000 */
[----:B------:R3:W-:Y:S01]  /*41e0*/  @!P4 SYNCS.ARRIVE.TRANS64.RED.A0TR RZ, [UR7+0x60], R0 ;  /* 0x00006000ffffc9a7 */ /* 0x0007e20008300407 */
[----:B------:R-:W-:Y:S01]  /*41f0*/  SYNCS.ARRIVE.TRANS64.RED.A1T0 RZ, [UR8], RZ ;  /* 0x000000ffffff79a7 */ /* 0x000fe20008100408 */
[----:B---3--:R-:W-:Y:S01]  /*4200*/  @!P4 IMAD.X R0, RZ, RZ, R33, P0 ;  /* 0x000000ffff00c224 */ /* 0x008fe200000e0621 */
[----:B------:R-:W3:Y:S02]  /*4210*/  SYNCS.PHASECHK.TRANS64.TRYWAIT P2, [UR7+0x88], R12 ;  /* 0x0000880cff0075a7 */ /* 0x000ee40008041107 */
[----:B--23--:R-:W-:Y:S05]  /*4220*/  @!P2 BRA `(.L_x_75) ;  /* 0x0000007000a8a947 */ /* 0x00cfea0003800000 */
.L_x_163:
        /* <DEDUP_REMOVED lines=8> */
[----:B------:R-:W-:Y:S01]  /*42b0*/  @!UP1 UIADD3 UR24, UPT, UPT, UR7, 0x4400, URZ ;  /* 0x0000440007189890 */ /* 0x000fe2000fffe0ff */
[----:B------:R-:W-:Y:S01]  /*42c0*/  VOTEU.ALL UP1, P4 ;  /* 0x0000000000ff7886 */ /* 0x000fe20002020000 */
[----:B------:R-:W-:Y:S01]  /*42d0*/  UMOV UR27, UR35 ;  /* 0x00000023001b7c82 */ /* 0x000fe20008000000 */
[----:B------:R-:W-:Y:S02]  /*42e0*/  UMOV UR28, UR36 ;  /* 0x00000024001c7c82 */ /* 0x000fe40008000000 */
[----:B------:R-:W-:Y:S01]  /*42f0*/  IMAD.U32 R11, RZ, RZ, UR8 ;  /* 0x00000008ff0b7e24 */ /* 0x000fe2000f8e00ff */
[----:B------:R-:W-:Y:S01]  /*4300*/  UPRMT UR8, UR37, 0x654, UR25 ;  /* 0x0000065425087896 */ /* 0x000fe20008000019 */
[----:B------:R-:W-:Y:S02]  /*4310*/  IMAD.U32 R10, RZ, RZ, UR9 ;  /* 0x00000009ff0a7e24 */ /* 0x000fe4000f8e00ff */
[----:B------:R-:W-:Y:S01]  /*4320*/  @!P4 IMAD.X R20, RZ, RZ, R33, P0 ;  /* 0x000000ffff14c224 */ /* 0x000fe200000e0621 */
[----:B------:R-:W-:Y:S02]  /*4330*/  @!P4 R2UR UR15, R11 ;  /* 0x000000000b0fc2ca */ /* 0x000fe400000e0000 */
[----:B------:R-:W-:Y:S11]  /*4340*/  @!P4 R2UR UR14, R10 ;  /* 0x000000000a0ec2ca */ /* 0x000ff600000e0000 */
[----:B------:R-:W-:Y:S02]  /*4350*/  @!UPT UIADD3 URZ, UPT, UPT, URZ, URZ, URZ ;  /* 0x000000fffffff290 */ /* 0x000fe4000fffe0ff */
[----:B------:R2:W-:Y:S01]  /*4360*/  @!UP1 UTMALDG.3D [UR24], [UR14], desc[UR10] ;  /* 0x00000a180e0095b4 */ /* 0x0005e20008011000 */
[----:B------:R2:W-:Y:S01]  /*4370*/  @!P4 SYNCS.ARRIVE.TRANS64.RED.A0TR RZ, [UR7+0x68], R0 ;  /* 0x00006800ffffc9a7 */ /* 0x0005e20008300407 */
[----:B------:R-:W-:Y:S01]  /*4380*/  SYNCS.ARRIVE.TRANS64.RED.A1T0 RZ, [UR8], RZ ;  /* 0x000000ffffff79a7 */ /* 0x000fe20008100408 */
[----:B------:R-:W3:Y:S02]  /*4390*/  SYNCS.PHASECHK.TRANS64.TRYWAIT P2, [UR7+0x90], R12 ;  /* 0x0000900cff0075a7 */ /* 0x000ee40008041107 */
[----:B--23--:R-:W-:Y:S05]  /*43a0*/  @!P2 BRA `(.L_x_76) ;  /* 0x000000700060a947 */ /* 0x00cfea0003800000 */
.L_x_165:
[----:B------:R-:W2:Y:S01]  /*43b0*/  LDC.64 R14, c[0x0][0xb10] ;  /* 0x0002c400ff0e7b82 */ /* 0x000ea20000000a00 */
[----:B------:R-:W-:Y:S01]  /*43c0*/  @!P4 R2UR UR8, R20 ;  /* 0x000000001408c2ca */ /* 0x000fe200000e0000 */
[----:B------:R-:W-:Y:S01]  /*43d0*/  VOTEU.ALL UP1, P4 ;  /* 0x0000000000ff7886 */ /* 0x000fe20002020000 */
[----:B------:R-:W-:Y:S01]  /*43e0*/  @!P4 R2UR UR9, R21 ;  /* 0x000000001509c2ca */ /* 0x000fe200000e0000 */
[----:B------:R-:W-:Y:S01]  /*43f0*/  UMOV UR10, 0x0 ;  /* 0x00000000000a7882 */ /* 0x000fe20000000000 */
[----:B------:R-:W-:Y:S03]  /*4400*/  UMOV UR11, 0x10000000 ;  /* 0x10000000000b7882 */ /* 0x000fe60000000000 */
[----:B------:R-:W3:Y:S01]  /*4410*/  LDC.64 R10, c[0x0][0xb18] ;  /* 0x0002c600ff0a7b82 */ /* 0x000ee20000000a00 */
[----:B------:R-:W-:Y:S01]  /*4420*/  @!UP1 UIADD3 UR18, UPT, UPT, UR34, 0x80, URZ ;  /* 0x0000008022129890 */ /* 0x000fe2000fffe0ff */
[----:B------:R-:W-:Y:S01]  /*4430*/  @P3 SHF.R.U32.HI R28, RZ, 0x10, R25 ;  /* 0x00000010ff1c3819 */ /* 0x000fe20000011619 */
[----:B------:R-:W-:Y:S01]  /*4440*/  @!UP1 UIADD3 UR16, UPT, UPT, UR7, 0x8400, URZ ;  /* 0x0000840007109890 */ /* 0x000fe2000fffe0ff */
[----:B------:R-:W-:Y:S01]  /*4450*/  VIADD R30, R30, 0x1 ;  /* 0x000000011e1e7836 */ /* 0x000fe20000000000 */
[----:B------:R-:W-:Y:S03]  /*4460*/  VOTEU.ALL UP1, P4 ;  /* 0x0000000000ff7886 */ /* 0x000fe60002020000 */
[----:B------:R-:W5:Y:S01]  /*4470*/  @!P1 LDC R0, c[0x0][0xb20] ;  /* 0x0002c800ff009b82 */ /* 0x000f620000000800 */
[----:B------:R-:W-:Y:S01]  /*4480*/  UMOV UR19, UR35 ;  /* 0x0000002300137c82 */ /* 0x000fe20008000000 */
[----:B------:R-:W-:Y:S01]  /*4490*/  IMAD.U32 R21, RZ, RZ, UR8 ;  /* 0x00000008ff157e24 */ /* 0x000fe2000f8e00ff */
[----:B------:R-:W-:Y:S05]  /*44a0*/  UMOV UR20, UR36 ;  /* 0x0000002400147c82 */ /* 0x000fea0008000000 */
[----:B-1----:R-:W1:Y:S01]  /*44b0*/  @!P1 LDC R3, c[0x0][0xb0c] ;  /* 0x0002c300ff039b82 */ /* 0x002e620000000800 */
[----:B------:R-:W-:Y:S01]  /*44c0*/  IMAD.U32 R20, RZ, RZ, UR9 ;  /* 0x00000009ff147e24 */ /* 0x000fe2000f8e00ff */
[----:B------:R-:W-:Y:S01]  /*44d0*/  UPRMT UR8, UR37, 0x654, UR17 ;  /* 0x0000065425087896 */ /* 0x000fe20008000011 */
[----:B------:R-:W-:Y:S03]  /*44e0*/  @!P4 R2UR UR15, R21 ;  /* 0x00000000150fc2ca */ /* 0x000fe600000e0000 */
[----:B------:R-:W-:Y:S01]  /*44f0*/  @!P4 R2UR UR14, R20 ;  /* 0x00000000140ec2ca */ /* 0x000fe200000e0000 */
[----:B------:R-:W-:Y:S11]  /*4500*/  @!P4 IMAD.MOV.U32 R20, RZ, RZ, 0x4000 ;  /* 0x00004000ff14c424 */ /* 0x000ff600078e00ff */
[----:B------:R-:W-:Y:S01]  /*4510*/  @!UPT UIADD3 URZ, UPT, UPT, URZ, URZ, URZ ;  /* 0x000000fffffff290 */ /* 0x000fe2000fffe0ff */
[----:B------:R1:W-:Y:S01]  /*4520*/  @!UP1 UTMALDG.3D [UR16], [UR14], desc[UR10] ;  /* 0x00000a100e0095b4 */ /* 0x0003e20008011000 */
[----:B------:R1:W-:Y:S02]  /*4530*/  @!P4 SYNCS.ARRIVE.TRANS64.RED.A0TR RZ, [UR7+0x70], R20 ;  /* 0x00007014ffffc9a7 */ /* 0x0003e40008300407 */
[----:B-1----:R-:W-:Y:S01]  /*4540*/  @!P1 ISETP.NE.AND P2, PT, R3, 0x1, PT ;  /* 0x000000010300980c */ /* 0x002fe20003f45270 */
[C---:B--2---:R-:W-:Y:S01]  /*4550*/  @!P1 IMAD.HI.U32 R14, R13.reuse, R14, RZ ;  /* 0x0000000e0d0e9227 */ /* 0x044fe200078e00ff */
[----:B---3--:R-:W-:Y:S03]  /*4560*/  @!P1 ISETP.NE.AND P0, PT, R10, 0x1, PT ;  /* 0x000000010a00980c */ /* 0x008fe60003f05270 */
[C---:B------:R-:W-:Y:S01]  /*4570*/  @!P1 IMAD.HI.U32 R11, R8.reuse, R11, RZ ;  /* 0x0000000b080b9227 */ /* 0x040fe200078e00ff */
[----:B------:R-:W-:Y:S04]  /*4580*/  @!P1 SHF.R.U32.HI R14, RZ, R15, R14 ;  /* 0x0000000fff0e9219 */ /* 0x000fe8000001160e */
[----:B-----5:R-:W-:Y:S01]  /*4590*/  @!P1 SHF.R.U32.HI R9, RZ, R0, R11 ;  /* 0x00000000ff099219 */ /* 0x020fe2000001160b */
[----:B------:R-:W-:Y:S01]  /*45a0*/  SYNCS.ARRIVE.TRANS64.RED.A1T0 RZ, [UR8], RZ ;  /* 0x000000ffffff79a7 */ /* 0x000fe20008100408 */
[----:B------:R-:W-:Y:S02]  /*45b0*/  @!P1 SEL R14, R13, R14, !P2 ;  /* 0x0000000e0d0e9207 */ /* 0x000fe40005000000 */
[----:B------:R-:W-:Y:S01]  /*45c0*/  @!P1 SEL R9, R8, R9, !P0 ;  /* 0x0000000908099207 */ /* 0x000fe20004000000 */
[----:B------:R-:W1:Y:S04]  /*45d0*/  SYNCS.PHASECHK.TRANS64.TRYWAIT P5, [UR7+0x98], R12 ;  /* 0x0000980cff0075a7 */ /* 0x000e6800080a1107 */
[----:B------:R-:W-:Y:S02]  /*45e0*/  @!P1 IMAD.IADD R0, R9, 0x1, -R14 ;  /* 0x0000000109009824 */ /* 0x000fe400078e0a0e */
[----:B------:R-:W-:Y:S02]  /*45f0*/  @!P1 IMAD.IADD R9, R14, 0x1, -R9 ;  /* 0x000000010e099824 */ /* 0x000fe400078e0a09 */
[----:B------:R-:W-:Y:S02]  /*4600*/  @!P1 IMAD R13, R0, R3, R13 ;  /* 0x00000003000d9224 */ /* 0x000fe400078e020d */
[----:B------:R-:W-:Y:S01]  /*4610*/  @!P1 IMAD R8, R9, R10, R8 ;  /* 0x0000000a09089224 */ /* 0x000fe200078e0208 */
[----:B-1----:R-:W-:Y:S06]  /*4620*/  @!P5 BRA `(.L_x_77) ;  /* 0x0000006c00d8d947 */ /* 0x002fec0003800000 */
.L_x_167:
[----:B-1----:R-:W-:Y:S01]  /*4630*/  @!P4 IADD3 R3, P0, PT, R32, 0x580, RZ ;  /* 0x000005802003c810 */ /* 0x002fe20007f1e0ff */
[----:B------:R-:W-:Y:S01]  /*4640*/  VOTEU.ALL UP1, P4 ;  /* 0x0000000000ff7886 */ /* 0x000fe20002020000 */
[----:B------:R-:W-:Y:S01]  /*4650*/  UMOV UR18, 0x0 ;  /* 0x0000000000127882 */ /* 0x000fe20000000000 */
[----:B------:R-:W-:Y:S01]  /*4660*/  UMOV UR19, 0x10000000 ;  /* 0x1000000000137882 */ /* 0x000fe20000000000 */
[----:B------:R-:W-:Y:S01]  /*4670*/  @!P4 R2UR UR9, R3 ;  /* 0x000000000309c2ca */ /* 0x000fe200000e0000 */
[----:B------:R-:W-:Y:S01]  /*4680*/  @!P4 IMAD.X R0, RZ, RZ, R33, P0 ;  /* 0x000000ffff00c224 */ /* 0x000fe200000e0621 */
[----:B------:R-:W-:Y:S01]  /*4690*/  @!UP1 UIADD3 UR10, UPT, UPT, UR34, 0xc0, URZ ;  /* 0x000000c0220a9890 */ /* 0x000fe2000fffe0ff */
[----:B------:R-:W-:Y:S01]  /*46a0*/  ISETP.NE.AND P0, PT, R30, 0x2, PT ;  /* 0x000000021e00780c */ /* 0x000fe20003f05270 */
[----:B------:R-:W-:Y:S01]  /*46b0*/  UMOV UR11, UR35 ;  /* 0x00000023000b7c82 */ /* 0x000fe20008000000 */
[----:B------:R-:W-:Y:S01]  /*46c0*/  UMOV UR12, UR36 ;  /* 0x00000024000c7c82 */ /* 0x000fe20008000000 */
[----:B------:R-:W-:Y:S01]  /*46d0*/  @!P4 R2UR UR8, R0 ;  /* 0x000000000008c2ca */ /* 0x000fe200000e0000 */
[----:B------:R-:W-:Y:S01]  /*46e0*/  IMAD.IADD R20, R8, 0x1, R154 ;  /* 0x0000000108147824 */ /* 0x000fe200078e029a */
[----:B------:R-:W-:Y:S01]  /*46f0*/  @P3 R2UR UR36, R28 ;  /* 0x000000001c2432ca */ /* 0x000fe200000e0000 */
[----:B------:R-:W-:Y:S01]  /*4700*/  IMAD.IADD R21, R13, 0x1, R156 ;  /* 0x000000010d157824 */ /* 0x000fe200078e029c */
[----:B------:R-:W-:Y:S02]  /*4710*/  SEL R0, RZ, 0x1, P0 ;  /* 0x00000001ff007807 */ /* 0x000fe40000000000 */
[----:B------:R-:W-:Y:S01]  /*4720*/  LOP3.LUT R31, R31, 0x1, RZ, 0x3c, !PT ;  /* 0x000000011f1f7812 */ /* 0x000fe200078e3cff */
[----:B------:R-:W-:Y:S01]  /*4730*/  IMAD.U32 R10, RZ, RZ, UR9 ;  /* 0x00000009ff0a7e24 */ /* 0x000fe2000f8e00ff */
[----:B------:R-:W-:Y:S01]  /*4740*/  @!UP1 UIADD3 UR9, UPT, UPT, UR7, 0x78, URZ ;  /* 0x0000007807099890 */ /* 0x000fe2000fffe0ff */
[----:B------:R-:W-:Y:S02]  /*4750*/  LOP3.LUT R29, R29, R0, RZ, 0x3c, !PT ;  /* 0x000000001d1d7212 */ /* 0x000fe400078e3cff */
[----:B------:R-:W-:Y:S02]  /*4760*/  SEL R30, R30, RZ, P0 ;  /* 0x000000ff1e1e7207 */ /* 0x000fe40000000000 */
[----:B------:R-:W-:Y:S01]  /*4770*/  IMAD.U32 R11, RZ, RZ, UR8 ;  /* 0x00000008ff0b7e24 */ /* 0x000fe2000f8e00ff */
[----:B------:R-:W-:Y:S01]  /*4780*/  @!P4 R2UR UR14, R10 ;  /* 0x000000000a0ec2ca */ /* 0x000fe200000e0000 */
[----:B------:R-:W-:Y:S01]  /*4790*/  @!UP1 UIADD3 UR8, UPT, UPT, UR7, 0xc400, URZ ;  /* 0x0000c40007089890 */ /* 0x000fe2000fffe0ff */
[----:B------:R-:W-:Y:S02]  /*47a0*/  VOTEU.ALL UP1, P4 ;  /* 0x0000000000ff7886 */ /* 0x000fe40002020000 */
[----:B------:R-:W-:Y:S11]  /*47b0*/  @!P4 R2UR UR15, R11 ;  /* 0x000000000b0fc2ca */ /* 0x000ff600000e0000 */
[----:B------:R-:W-:Y:S02]  /*47c0*/  @!UPT UIADD3 URZ, UPT, UPT, URZ, URZ, URZ ;  /* 0x000000fffffff290 */ /* 0x000fe4000fffe0ff */
[----:B------:R2:W-:Y:S01]  /*47d0*/  @!UP1 UTMALDG.3D [UR8], [UR14], desc[UR18] ;  /* 0x000012080e0095b4 */ /* 0x0005e20008011000 */
[----:B------:R2:W-:Y:S01]  /*47e0*/  @!P4 SYNCS.ARRIVE.TRANS64.RED.A0TR RZ, [UR7+0x78], R23 ;  /* 0x00007817ffffc9a7 */ /* 0x0005e20008300407 */
[----:B------:R-:W-:Y:S01]  /*47f0*/  UPLOP3.LUT UP1, UPT, UPT, UPT, UPT, 0x80, 0x8 ;  /* 0x000000000008789c */ /* 0x000fe20003f2f070 */
[----:B------:R-:W-:Y:S01]  /*4800*/  SYNCS.ARRIVE.TRANS64.RED.A1T0 RZ, [UR13], RZ ;  /* 0x000000ffffff79a7 */ /* 0x000fe2000810040d */
[----:B------:R-:W-:Y:S09]  /*4810*/  @P3 BRA `(.L_x_78) ;  /* 0xfffffff000943947 */ /* 0x000ff2000383ffff */
[----:B------:R-:W-:-:S04]  /*4820*/  SHF.L.U32 R3, R31, 0x1f, RZ ;  /* 0x0000001f1f037819 */ /* 0x000fc800000006ff */
[----:B------:R-:W1:Y:S02]  /*4830*/  SYNCS.PHASECHK.TRANS64.TRYWAIT P0, [UR7+0x80], R3 ;  /* 0x00008003ff0075a7 */ /* 0x000e640008001107 */
[----:B-1----:R-:W-:Y:S05]  /*4840*/  @!P0 BRA `(.L_x_79) ;  /* 0x0000006c00688947 */ /* 0x002fea0003800000 */
.L_x_169:
[----:B------:R-:W3:Y:S02]  /*4850*/  SYNCS.PHASECHK.TRANS64.TRYWAIT P0, [UR7+0x88], R3 ;  /* 0x00008803ff0075a7 */ /* 0x000ee40008001107 */
[----:B---3--:R-:W-:Y:S05]  /*4860*/  @!P0 BRA `(.L_x_80) ;  /* 0x0000006c00788947 */ /* 0x008fea0003800000 */
.L_x_171:
[----:B------:R-:W3:Y:S02]  /*4870*/  SYNCS.PHASECHK.TRANS64.TRYWAIT P0, [UR7+0x90], R3 ;  /* 0x00009003ff0075a7 */ /* 0x000ee40008001107 */
[----:B---3--:R-:W-:Y:S05]  /*4880*/  @!P0 BRA `(.L_x_81) ;  /* 0x0000006c00888947 */ /* 0x008fea0003800000 */
.L_x_173:
[----:B-1----:R-:W-:-:S07]  /*4890*/  MOV R0, UR7 ;  /* 0x0000000700007c02 */ /* 0x002fce0008000f00 */
.L_x_82:
[----:B-1----:R-:W-:-:S04]  /*48a0*/  SHF.L.U32 R3, R31, 0x1f, RZ ;  /* 0x0000001f1f037819 */ /* 0x002fc800000006ff */
[----:B------:R1:W3:Y:S03]  /*48b0*/  SYNCS.PHASECHK.TRANS64.TRYWAIT P0, [R0+URZ+0x98], R3 ;  /* 0x00009803000075a7 */ /* 0x0002e600080011ff */
[----:B---3--:R-:W-:Y:S05]  /*48c0*/  @!P0 NANOSLEEP.SYNCS 0x989680 ;  /* 0x009896800000895d */ /* 0x008fea0003900000 */
[----:B------:R-:W3:Y:S02]  /*48d0*/  @!P0 SYNCS.PHASECHK.TRANS64 P0, [R0+URZ+0x98], R3 ;  /* 0x00009803000085a7 */ /* 0x000ee400080010ff */
[----:B--23--:R-:W-:Y:S05]  /*48e0*/  @P0 EXIT ;  /* 0x000000000000094d */ /* 0x00cfea0003800000 */
[----:B------:R-:W-:Y:S05]  /*48f0*/  BRA `(.L_x_82) ;  /* 0xfffffffc00e87947 */ /* 0x000fea000383ffff */
.L_x_67:
[----:B------:R-:W-:-:S06]  /*4900*/  UISETP.GE.AND UP1, UPT, UR8, 0x4, UPT ;  /* 0x000000040800788c */ /* 0x000fcc000bf26270 */
[----:B------:R-:W-:-:S13]  /*4910*/  PLOP3.LUT P0, PT, PT, PT, UP1, 0x80, 0x8 ;  /* 0x000000000008781c */ /* 0x000fda0003f0f018 */
[----:B------:R-:W-:Y:S05]  /*4920*/  @!P0 EXIT ;  /* 0x000000000000894d */ /* 0x000fea0003800000 */
[----:B------:R-:W-:Y:S01]  /*4930*/  BAR.SYNC.DEFER_BLOCKING 0x6, 0xa0 ;  /* 0x0182800000007b1d */ /* 0x000fe20000010000 */
[C---:B------:R-:W-:Y:S01]  /*4940*/  IMAD.SHL.U32 R3, R170.reuse, 0x40, RZ ;  /* 0x00000040aa037824 */ /* 0x040fe200078e00ff */
[C---:B------:R-:W-:Y:S01]  /*4950*/  LOP3.LUT R161, R170.reuse, 0x1, RZ, 0xc0, !PT ;  /* 0x00000001aaa17812 */ /* 0x040fe200078ec0ff */
[C---:B------:R-:W-:Y:S02]  /*4960*/  IMAD.U32 R79, R170.reuse, 0x10000, RZ ;  /* 0x00010000aa4f7824 */ /* 0x040fe400078e00ff */
[----:B------:R-:W-:Y:S02]  /*4970*/  HFMA2 R167, -RZ, RZ, 0, 5.9604644775390625e-08 ;  /* 0x00000001ffa77431 */ /* 0x000fe400000001ff */
[C---:B------:R-:W-:Y:S01]  /*4980*/  IMAD.SHL.U32 R160, R170.reuse, 0x8, RZ ;  /* 0x00000008aaa07824 */ /* 0x040fe200078e00ff */
[----:B------:R-:W-:Y:S01]  /*4990*/  UMOV UR48, 0x400 ;  /* 0x0000040000307882 */ /* 0x000fe20000000000 */
[----:B------:R-:W1:Y:S01]  /*49a0*/  LDC R159, c[0x0][0x370] ;  /* 0x0000dc00ff9f7b82 */ /* 0x000e620000000800 */
[----:B------:R-:W-:Y:S01]  /*49b0*/  ULEA UR48, UR37, UR48, 0x18 ;  /* 0x0000003025307291 */ /* 0x000fe2000f8ec0ff */
[----:B------:R-:W-:Y:S01]  /*49c0*/  ISETP.NE.U32.AND P0, PT, R161, 0x1, PT ;  /* 0x00000001a100780c */ /* 0x000fe20003f05070 */
[----:B------:R-:W-:Y:S01]  /*49d0*/  IMAD.MOV.U32 R169, RZ, RZ, 0x2 ;  /* 0x00000002ffa97424 */ /* 0x000fe200078e00ff */
[----:B------:R-:W-:Y:S01]  /*49e0*/  LOP3.LUT R5, R3, 0x1c0, RZ, 0xc0, !PT ;  /* 0x000001c003057812 */ /* 0x000fe200078ec0ff */
[----:B------:R-:W-:Y:S01]  /*49f0*/  UIADD3 UR4, UPT, UPT, UR48, 0x400, URZ ;  /* 0x0000040030047890 */ /* 0x000fe2000fffe0ff */
[----:B------:R-:W-:Y:S01]  /*4a00*/  LOP3.LUT R79, R79, 0x600000, RZ, 0xc0, !PT ;  /* 0x006000004f4f7812 */ /* 0x000fe200078ec0ff */
[----:B------:R-:W-:Y:S01]  /*4a10*/  IMAD.MOV.U32 R168, RZ, RZ, 0x4 ;  /* 0x00000004ffa87424 */ /* 0x000fe200078e00ff */
[----:B------:R-:W2:Y:S01]  /*4a20*/  LDC R74, c[0x0][0xb0c] ;  /* 0x0002c300ff4a7b82 */ /* 0x000ea20000000800 */
[----:B------:R-:W-:Y:S01]  /*4a30*/  R2P PR, R170, 0x6 ;  /* 0x00000006aa007804 */ /* 0x000fe20000000000 */
[----:B------:R-:W-:Y:S01]  /*4a40*/  IMAD.MOV.U32 R76, RZ, RZ, RZ ;  /* 0x000000ffff4c7224 */ /* 0x000fe200078e00ff */
[----:B------:R-:W-:Y:S01]  /*4a50*/  LOP3.LUT R160, R5, 0x38, R160, 0xf8, !PT ;  /* 0x0000003805a07812 */ /* 0x000fe200078ef8a0 */
[----:B------:R-:W-:Y:S01]  /*4a60*/  IMAD.MOV.U32 R166, RZ, RZ, RZ ;  /* 0x000000ffffa67224 */ /* 0x000fe200078e00ff */
[----:B------:R-:W-:Y:S01]  /*4a70*/  P2R R2, PR, RZ, 0x1 ;  /* 0x00000001ff027803 */ /* 0x000fe20000000000 */
[----:B------:R-:W-:Y:S01]  /*4a80*/  IMAD.MOV.U32 R173, RZ, RZ, RZ ;  /* 0x000000ffffad7224 */ /* 0x000fe200078e00ff */
[----:B------:R-:W-:Y:S01]  /*4a90*/  LOP3.LUT R160, R160, 0x1e00, R3, 0xf8, !PT ;  /* 0x00001e00a0a07812 */ /* 0x000fe200078ef803 */
[----:B------:R-:W4:Y:S01]  /*4aa0*/  LDC R157, c[0x0][0xb20] ;  /* 0x0002c800ff9d7b82 */ /* 0x000f220000000800 */
[----:B------:R-:W3:Y:S01]  /*4ab0*/  LDS R0, [UR48+0x140] ;  /* 0x00014030ff007984 */ /* 0x000ee20008000800 */
[----:B------:R-:W-:Y:S01]  /*4ac0*/  LOP3.LUT R170, R170, 0x60, RZ, 0xc0, !PT ;  /* 0x00000060aaaa7812 */ /* 0x000fe200078ec0ff */
[----:B------:R-:W-:Y:S01]  /*4ad0*/  IMAD.U32 R163, RZ, RZ, UR4 ;  /* 0x00000004ffa37e24 */ /* 0x000fe2000f8e00ff */
[----:B------:R-:W-:Y:S01]  /*4ae0*/  MOV R165, RZ ;  /* 0x000000ff00a57202 */ /* 0x000fe20000000f00 */
[----:B------:R-:W1:Y:S01]  /*4af0*/  LDCU.64 UR52, c[0x0][0x348] ;  /* 0x00006900ff3477ac */ /* 0x000e620008000a00 */
[----:B------:R-:W-:-:S02]  /*4b00*/  SEL R169, R169, 0xfffffffe, !P1 ;  /* 0xfffffffea9a97807 */ /* 0x000fc40004800000 */
[----:B------:R-:W1:Y:S01]  /*4b10*/  LDC R73, c[0x0][0xb30] ;  /* 0x0002cc00ff497b82 */ /* 0x000e620000000800 */
[----:B------:R-:W-:Y:S01]  /*4b20*/  SEL R168, R168, 0xfffffffc, !P2 ;  /* 0xfffffffca8a87807 */ /* 0x000fe20005000000 */
[----:B------:R-:W1:Y:S01]  /*4b30*/  LDCU.64 UR38, c[0x0][0x888] ;  /* 0x00011100ff2677ac */ /* 0x000e620008000a00 */
[----:B------:R-:W1:Y:S05]  /*4b40*/  LDCU.64 UR44, c[0x0][0x890] ;  /* 0x00011200ff2c77ac */ /* 0x000e6a0008000a00 */
[----:B------:R-:W1:Y:S01]  /*4b50*/  LDC.64 R152, c[0x0][0xb10] ;  /* 0x0002c400ff987b82 */ /* 0x000e620000000a00 */
[----:B------:R-:W-:Y:S01]  /*4b60*/  UMOV UR49, URZ ;  /* 0x000000ff00317c82 */ /* 0x000fe20008000000 */
[----:B------:R-:W-:-:S06]  /*4b70*/  UMOV UR51, URZ ;  /* 0x000000ff00337c82 */ /* 0x000fcc0008000000 */
[----:B------:R-:W1:Y:S08]  /*4b80*/  LDC.64 R70, c[0x0][0xb18] ;  /* 0x0002c600ff467b82 */ /* 0x000e700000000a00 */
[----:B------:R-:W1:Y:S08]  /*4b90*/  LDC.64 R68, c[0x0][0xb28] ;  /* 0x0002ca00ff447b82 */ /* 0x000e700000000a00 */
[----:B------:R-:W1:Y:S01]  /*4ba0*/  LDC.64 R150, c[0x0][0x8b0] ;  /* 0x00022c00ff967b82 */ /* 0x000e620000000a00 */
[----:B---3--:R-:W-:-:S07]  /*4bb0*/  IMAD.IADD R79, R0, 0x1, R79 ;  /* 0x00000001004f7824 */ /* 0x008fce00078e024f */
[----:B------:R-:W3:Y:S08]  /*4bc0*/  LDC.64 R148, c[0x0][0x8a8] ;  /* 0x00022a00ff947b82 */ /* 0x000ef00000000a00 */
[----:B--2-4-:R-:W1:Y:S02]  /*4bd0*/  LDC R158, c[0x0][0x374] ;  /* 0x0000dd00ff9e7b82 */ /* 0x014e640000000800 */
.L_x_126:
[----:B------:R-:W-:Y:S02]  /*4be0*/  LEA R0, R173, UR48, 0x3 ;  /* 0x00000030ad007c11 */ /* 0x000fe4000f8e18ff */
[----:B------:R-:W-:Y:S02]  /*4bf0*/  SHF.L.U32 R3, R165, 0x1f, RZ ;  /* 0x0000001fa5037819 */ /* 0x000fe400000006ff */
[----:B-1----:R-:W-:Y:S02]  /*4c00*/  LEA R16, R173, UR48, 0x4 ;  /* 0x00000030ad107c11 */ /* 0x002fe4000f8e20ff */
[----:B------:R-:W2:Y:S02]  /*4c10*/  SYNCS.PHASECHK.TRANS64.TRYWAIT P0, [R0+URZ+0xb0], R3 ;  /* 0x0000b003000075a7 */ /* 0x000ea400080011ff */
[----:B--2---:R-:W-:Y:S05]  /*4c20*/  @!P0 BRA `(.L_x_83) ;  /* 0x0000006800b88947 */ /* 0x004fea0003800000 */
.L_x_174:
[----:B------:R-:W4:Y:S01]  /*4c30*/  LDC.64 R12, c[0x0][0xb10] ;  /* 0x0002c400ff0c7b82 */ /* 0x000f220000000a00 */
[----:B------:R-:W3:Y:S01]  /*4c40*/  LDS.128 R16, [R16+0x120] ;  /* 0x0001200010107984 */ /* 0x000ee20000000c00 */
[----:B-1----:R-:W-:Y:S01]  /*4c50*/  ISETP.NE.AND P1, PT, R73, 0x1, PT ;  /* 0x000000014900780c */ /* 0x002fe20003f25270 */
[----:B--2---:R-:W-:Y:S01]  /*4c60*/  VIADD R0, R0, 0xc0 ;  /* 0x000000c000007836 */ /* 0x004fe20000000000 */
[----:B------:R-:W-:Y:S04]  /*4c70*/  ISETP.GE.AND P0, PT, R72, 0x1, PT ;  /* 0x000000014800780c */ /* 0x000fe80003f06270 */
[----:B------:R-:W1:Y:S01]  /*4c80*/  LDC.64 R10, c[0x0][0xb18] ;  /* 0x0002c600ff0a7b82 */ /* 0x000e620000000a00 */
[----:B------:R-:W-:Y:S01]  /*4c90*/  PRMT R0, RZ, 0x654, R0 ;  /* 0x00000654ff007816 */ /* 0x000fe20000000000 */
[----:B------:R-:W-:Y:S01]  /*4ca0*/  @!PT LDS RZ, [RZ] ;  /* 0x00000000fffff984 */ /* 0x000fe20000000800 */
[----:B------:R-:W-:Y:S01]  /*4cb0*/  @!PT LDS RZ, [RZ] ;  /* 0x00000000fffff984 */ /* 0x000fe20000000800 */
[----:B------:R-:W-:Y:S01]  /*4cc0*/  @!PT LDS RZ, [RZ] ;  /* 0x00000000fffff984 */ /* 0x000fe20000000800 */
[----:B------:R-:W-:Y:S01]  /*4cd0*/  @!PT LDS RZ, [RZ] ;  /* 0x00000000fffff984 */ /* 0x000fe20000000800 */
[----:B------:R2:W-:Y:S06]  /*4ce0*/  MEMBAR.ALL.CTA ;  /* 0x0000000000007992 */ /* 0x0005ec0000008000 */
[----:B--2---:R-:W2:Y:S01]  /*4cf0*/  FENCE.VIEW.ASYNC.S ;  /* 0x00000000000073c6 */ /* 0x004ea20000000000 */
[----:B------:R-:W1:Y:S08]  /*4d00*/  @!P1 LDC R14, c[0x0][0xb20] ;  /* 0x0002c800ff0e9b82 */ /* 0x000e700000000800 */
[----:B------:R-:W1:Y:S01]  /*4d10*/  @!P1 LDC R9, c[0x0][0xb0c] ;  /* 0x0002c300ff099b82 */ /* 0x000e620000000800 */
[----:B--2---:R2:W-:Y:S01]  /*4d20*/  SYNCS.ARRIVE.TRANS64.RED.A1T0 RZ, [R0+URZ], RZ ;  /* 0x000000ff00ff79a7 */ /* 0x0045e200081004ff */
[----:B---3--:R-:W-:Y:S04]  /*4d30*/  LOP3.LUT P4, RZ, R18, 0x1, RZ, 0xc0, !PT ;  /* 0x0000000112ff7812 */ /* 0x008fe8000788c0ff */
[----:B------:R-:W-:Y:S09]  /*4d40*/  P2R R171, PR, RZ, 0x10 ;  /* 0x00000010ffab7803 */ /* 0x000ff20000000000 */
[----:B------:R-:W-:Y:S02]  /*4d50*/  @P4 MOV R77, R16 ;  /* 0x00000010004d4202 */ /* 0x000fe40000000f00 */
[----:B------:R-:W-:Y:S01]  /*4d60*/  @P4 LOP3.LUT R75, R17, 0xffff, RZ, 0xc0, !PT ;  /* 0x0000ffff114b4812 */ /* 0x000fe200078ec0ff */
[----:B--2-4-:R-:W-:Y:S06]  /*4d70*/  @!P0 BRA `(.L_x_84) ;  /* 0x0000000000a48947 */ /* 0x014fec0003800000 */
[----:B------:R-:W-:Y:S01]  /*4d80*/  IMAD.HI.U32 R24, R158, R71, RZ ;  /* 0x000000479e187227 */ /* 0x000fe200078e00ff */
[----:B------:R-:W-:Y:S02]  /*4d90*/  ISETP.NE.AND P0, PT, R70, 0x1, PT ;  /* 0x000000014600780c */ /* 0x000fe40003f05270 */
[----:B------:R-:W-:Y:S01]  /*4da0*/  ISETP.NE.AND P2, PT, R72, 0x1, PT ;  /* 0x000000014800780c */ /* 0x000fe20003f45270 */
[-C--:B------:R-:W-:Y:S01]  /*4db0*/  IMAD.HI.U32 R22, R159, R152.reuse, RZ ;  /* 0x000000989f167227 */ /* 0x080fe200078e00ff */
[----:B------:R-:W-:Y:S02]  /*4dc0*/  SHF.R.U32.HI R23, RZ, R157, R24 ;  /* 0x0000009dff177219 */ /* 0x000fe40000011618 */
[----:B------:R-:W-:Y:S01]  /*4dd0*/  ISETP.NE.AND P3, PT, R74, 0x1, PT ;  /* 0x000000014a00780c */ /* 0x000fe20003f65270 */
[----:B------:R-:W-:Y:S01]  /*4de0*/  IMAD.HI.U32 R28, R75, R71, RZ ;  /* 0x000000474b1c7227 */ /* 0x000fe200078e00ff */
[----:B------:R-:W-:Y:S02]  /*4df0*/  SHF.R.U32.HI R22, RZ, R153, R22 ;  /* 0x00000099ff167219 */ /* 0x000fe40000011616 */
[----:B------:R-:W-:Y:S01]  /*4e00*/  SEL R3, R158, R23, !P0 ;  /* 0x000000179e037207 */ /* 0x000fe20004000000 */
[----:B------:R-:W-:Y:S01]  /*4e10*/  IMAD.HI.U32 R26, R77, R152, RZ ;  /* 0x000000984d1a7227 */ /* 0x000fe200078e00ff */
[----:B------:R-:W-:Y:S03]  /*4e20*/  SEL R7, R159, R22, !P3 ;  /* 0x000000169f077207 */ /* 0x000fe60005800000 */
[-C--:B------:R-:W-:Y:S01]  /*4e30*/  IMAD.HI.U32 R22, R3, R68.reuse, RZ ;  /* 0x0000004403167227 */ /* 0x080fe200078e00ff */
[----:B------:R-:W-:Y:S03]  /*4e40*/  SHF.R.U32.HI R26, RZ, R153, R26 ;  /* 0x00000099ff1a7219 */ /* 0x000fe6000001161a */
[----:B------:R-:W-:Y:S01]  /*4e50*/  IMAD.HI.U32 R24, R7, R68, RZ ;  /* 0x0000004407187227 */ /* 0x000fe200078e00ff */
[----:B------:R-:W-:Y:S02]  /*4e60*/  @P2 SHF.R.U32.HI R3, RZ, R69, R22 ;  /* 0x00000045ff032219 */ /* 0x000fe40000011616 */
[----:B------:R-:W-:Y:S02]  /*4e70*/  SHF.R.U32.HI R22, RZ, R157, R28 ;  /* 0x0000009dff167219 */ /* 0x000fe4000001161c */
[----:B------:R-:W-:Y:S01]  /*4e80*/  @P2 SHF.R.U32.HI R7, RZ, R69, R24 ;  /* 0x00000045ff072219 */ /* 0x000fe20000011618 */
[C---:B------:R-:W-:Y:S01]  /*4e90*/  IMAD R2, R72.reuse, R3, RZ ;  /* 0x0000000348027224 */ /* 0x040fe200078e02ff */
[----:B------:R-:W-:Y:S02]  /*4ea0*/  SEL R5, R75, R22, !P0 ;  /* 0x000000164b057207 */ /* 0x000fe40004000000 */
[----:B------:R-:W-:Y:S01]  /*4eb0*/  SEL R3, R77, R26, !P3 ;  /* 0x0000001a4d037207 */ /* 0x000fe20005800000 */
[----:B------:R-:W-:Y:S01]  /*4ec0*/  IMAD R4, R72, R7, RZ ;  /* 0x0000000748047224 */ /* 0x000fe200078e02ff */
[C---:B------:R-:W-:Y:S01]  /*4ed0*/  ISETP.GE.AND P0, PT, R5.reuse, R2, PT ;  /* 0x000000020500720c */ /* 0x040fe20003f06270 */
[----:B------:R-:W-:Y:S03]  /*4ee0*/  IMAD.HI.U32 R6, R5, R68, RZ ;  /* 0x0000004405067227 */ /* 0x000fe600078e00ff */
[----:B------:R-:W-:Y:S01]  /*4ef0*/  ISETP.GE.OR P0, PT, R3, R4, P0 ;  /* 0x000000040300720c */ /* 0x000fe20000706670 */
[----:B------:R-:W-:Y:S01]  /*4f00*/  IMAD.MOV R4, RZ, RZ, -R3 ;  /* 0x000000ffff047224 */ /* 0x000fe200078e0a03 */
[-C--:B------:R-:W-:Y:S03]  /*4f10*/  SHF.R.U32.HI R6, RZ, R69.reuse, R6 ;  /* 0x00000045ff067219 */ /* 0x080fe60000011606 */
[----:B------:R-:W-:Y:S01]  /*4f20*/  IMAD R77, R74, R4, R77 ;  /* 0x000000044a4d7224 */ /* 0x000fe200078e024d */
[----:B------:R-:W-:Y:S05]  /*4f30*/  SEL R15, R5, R6, !P2 ;  /* 0x00000006050f7207 */ /* 0x000fea0005000000 */
[----:B------:R-:W-:Y:S02]  /*4f40*/  IMAD.MOV R6, RZ, RZ, -R15 ;  /* 0x000000ffff067224 */ /* 0x000fe400078e0a0f */
[C---:B------:R-:W-:Y:S04]  /*4f50*/  @!P0 IMAD.HI.U32 R2, R3.reuse, R68, RZ ;  /* 0x0000004403028227 */ /* 0x040fe800078e00ff */
[----:B------:R-:W-:Y:S01]  /*4f60*/  IMAD R6, R72, R6, R5 ;  /* 0x0000000648067224 */ /* 0x000fe200078e0205 */
[----:B------:R-:W-:Y:S04]  /*4f70*/  @!P0 SHF.R.U32.HI R2, RZ, R69, R2 ;  /* 0x00000045ff028219 */ /* 0x000fe80000011602 */
[----:B------:R-:W-:Y:S02]  /*4f80*/  @!P0 SEL R0, R3, R2, !P2 ;  /* 0x0000000203008207 */ /* 0x000fe40005000000 */
[----:B------:R-:W-:Y:S02]  /*4f90*/  IADD3 R2, PT, PT, -R5, RZ, RZ ;  /* 0x000000ff05027210 */ /* 0x000fe40007ffe1ff */
[----:B------:R-:W-:Y:S01]  /*4fa0*/  @!P0 IADD3 R8, PT, PT, R15, -R0, RZ ;  /* 0x800000000f088210 */ /* 0x000fe20007ffe0ff */
[----:B------:R-:W-:Y:S02]  /*4fb0*/  @!P0 IMAD R0, R7, R6, R0 ;  /* 0x0000000607008224 */ /* 0x000fe400078e0200 */
[----:B------:R-:W-:Y:S02]  /*4fc0*/  IMAD R75, R70, R2, R75 ;  /* 0x00000002464b7224 */ /* 0x000fe400078e024b */
[----:B------:R-:W-:Y:S02]  /*4fd0*/  @!P0 IMAD R5, R8, R72, R3 ;  /* 0x0000004808058224 */ /* 0x000fe400078e0203 */
[----:B------:R-:W-:Y:S04]  /*4fe0*/  @!P0 IMAD.MOV.U32 R3, RZ, RZ, R0 ;  /* 0x000000ffff038224 */ /* 0x000fe800078e0000 */
[----:B------:R-:W-:Y:S02]  /*4ff0*/  IMAD R77, R3, R74, R77 ;  /* 0x0000004a034d7224 */ /* 0x000fe400078e024d */
[----:B------:R-:W-:Y:S07]  /*5000*/  IMAD R75, R5, R70, R75 ;  /* 0x00000046054b7224 */ /* 0x000fee00078e024b */
.L_x_84:
[----:B-1----:R-:W-:Y:S01]  /*5010*/  @!P1 ISETP.NE.AND P0, PT, R10, 0x1, PT ;  /* 0x000000010a00980c */ /* 0x002fe20003f05270 */
[----:B------:R-:W-:Y:S01]  /*5020*/  @!P1 IMAD.HI.U32 R3, R75, R11, RZ ;  /* 0x0000000b4b039227 */ /* 0x000fe200078e00ff */
[----:B------:R-:W-:Y:S01]  /*5030*/  R2UR UR42, R21 ;  /* 0x00000000152a72ca */ /* 0x000fe200000e0000 */
[----:B------:R-:W-:Y:S01]  /*5040*/  BSSY.RECONVERGENT B6, `(.L_x_85) ;  /* 0x0000031000067945 */ /* 0x000fe20003800200 */
[----:B------:R-:W-:Y:S01]  /*5050*/  R2UR UR41, R20 ;  /* 0x00000000142972ca */ /* 0x000fe200000e0000 */
[----:B------:R-:W-:Y:S01]  /*5060*/  @!P1 IMAD.HI.U32 R0, R77, R12, RZ ;  /* 0x0000000c4d009227 */ /* 0x000fe200078e00ff */
[----:B------:R-:W-:Y:S02]  /*5070*/  @!P1 SHF.R.U32.HI R2, RZ, R14, R3 ;  /* 0x0000000eff029219 */ /* 0x000fe40000011603 */
[----:B------:R-:W-:Y:S01]  /*5080*/  @!P1 ISETP.NE.AND P2, PT, R9, 0x1, PT ;  /* 0x000000010900980c */ /* 0x000fe20003f45270 */
[----:B------:R-:W-:Y:S01]  /*5090*/  VIADD R173, R173, 0x1 ;  /* 0x00000001adad7836 */ /* 0x000fe20000000000 */
[----:B------:R-:W-:Y:S02]  /*50a0*/  @!P1 SEL R2, R75, R2, !P0 ;  /* 0x000000024b029207 */ /* 0x000fe40004000000 */
[----:B------:R-:W-:Y:S02]  /*50b0*/  @!P1 SHF.R.U32.HI R0, RZ, R13, R0 ;  /* 0x0000000dff009219 */ /* 0x000fe40000011600 */
[----:B------:R-:W-:Y:S01]  /*50c0*/  LOP3.LUT P0, RZ, R163, 0x3f0, RZ, 0xc0, !PT ;  /* 0x000003f0a3ff7812 */ /* 0x000fe2000780c0ff */
[----:B------:R-:W-:Y:S01]  /*50d0*/  USHF.L.U32 UR42, UR42, 0x7, URZ ;  /* 0x000000072a2a7899 */ /* 0x000fe200080006ff */
[----:B------:R-:W-:Y:S01]  /*50e0*/  @!P1 SEL R3, R77, R0, !P2 ;  /* 0x000000004d039207 */ /* 0x000fe20005000000 */
[----:B------:R-:W-:Y:S01]  /*50f0*/  USHF.L.U32 UR41, UR41, 0x8, URZ ;  /* 0x0000000829297899 */ /* 0x000fe200080006ff */
[----:B------:R-:W-:Y:S03]  /*5100*/  @P4 SHF.R.U32.HI R164, RZ, 0x10, R17 ;  /* 0x00000010ffa44819 */ /* 0x000fe60000011611 */
[----:B------:R-:W-:Y:S02]  /*5110*/  @!P1 IMAD.IADD R0, R2, 0x1, -R3 ;  /* 0x0000000102009824 */ /* 0x000fe400078e0a03 */
[----:B------:R-:W-:Y:S02]  /*5120*/  @!P1 IMAD.IADD R2, R3, 0x1, -R2 ;  /* 0x0000000103029824 */ /* 0x000fe400078e0a02 */
[----:B------:R-:W-:Y:S02]  /*5130*/  @!P1 IMAD R77, R0, R9, R77 ;  /* 0x00000009004d9224 */ /* 0x000fe400078e024d */
[----:B------:R-:W-:Y:S01]  /*5140*/  @!P1 IMAD R75, R2, R10, R75 ;  /* 0x0000000a024b9224 */ /* 0x000fe200078e024b */
[----:B------:R-:W-:Y:S06]  /*5150*/  @!P0 BRA `(.L_x_86) ;  /* 0x00000000007c8947 */ /* 0x000fec0003800000 */
[----:B------:R-:W1:Y:S01]  /*5160*/  LDCU.64 UR8, c[0x4][0x80] ;  /* 0x01001000ff0877ac */ /* 0x000e620008000a00 */
[----:B------:R-:W-:Y:S01]  /*5170*/  MOV R2, 0x0 ;  /* 0x0000000000027802 */ /* 0x000fe20000000f00 */
[----:B------:R-:W-:Y:S02]  /*5180*/  HFMA2 R12, -RZ, RZ, 0, 5.9604644775390625e-08 ;  /* 0x00000001ff0c7431 */ /* 0x000fe400000001ff */
[----:B------:R-:W-:Y:S01]  /*5190*/  IMAD.MOV.U32 R8, RZ, RZ, 0x70 ;  /* 0x00000070ff087424 */ /* 0x000fe200078e00ff */
[----:B------:R2:W3:Y:S01]  /*51a0*/  LDC.64 R14, c[0x4][R2] ;  /* 0x01000000020e7b82 */ /* 0x0004e20000000a00 */
[----:B------:R-:W4:Y:S01]  /*51b0*/  LDCU.64 UR6, c[0x4][0x88] ;  /* 0x01001100ff0677ac */ /* 0x000f220008000a00 */
[----:B------:R-:W-:Y:S01]  /*51c0*/  IMAD.MOV.U32 R13, RZ, RZ, RZ ;  /* 0x000000ffff0d7224 */ /* 0x000fe200078e00ff */
[----:B------:R-:W2:Y:S01]  /*51d0*/  LDCU.64 UR4, c[0x4][0x8] ;  /* 0x01000100ff0477ac */ /* 0x000ea20008000a00 */
[----:B-1----:R-:W-:Y:S01]  /*51e0*/  MOV R5, UR9 ;  /* 0x0000000900057c02 */ /* 0x002fe20008000f00 */
[----:B------:R-:W-:Y:S01]  /*51f0*/  IMAD.U32 R4, RZ, RZ, UR8 ;  /* 0x00000008ff047e24 */ /* 0x000fe2000f8e00ff */
[----:B----4-:R-:W-:Y:S01]  /*5200*/  MOV R7, UR7 ;  /* 0x0000000700077c02 */ /* 0x010fe20008000f00 */
[----:B------:R-:W-:Y:S01]  /*5210*/  IMAD.U32 R6, RZ, RZ, UR6 ;  /* 0x00000006ff067e24 */ /* 0x000fe2000f8e00ff */
[----:B--2---:R-:W-:Y:S01]  /*5220*/  MOV R11, UR5 ;  /* 0x00000005000b7c02 */ /* 0x004fe20008000f00 */
[----:B------:R-:W-:Y:S02]  /*5230*/  IMAD.U32 R10, RZ, RZ, UR4 ;  /* 0x00000004ff0a7e24 */ /* 0x000fe4000f8e00ff */
[----:B------:R-:W-:Y:S07]  /*5240*/  LEPC R20, `(.L_x_87) ;  /* 0x000000001014794e */ /* 0x000fee0000000000 */
[----:B---3-5:R-:W-:Y:S05]  /*5250*/  CALL.ABS.NOINC R14 ;  /* 0x000000000e007343 */ /* 0x028fea0003c00000 */
.L_x_87:
[----:B------:R-:W1:Y:S01]  /*5260*/  LDCU.64 UR8, c[0x4][0x80] ;  /* 0x01001000ff0877ac */ /* 0x000e620008000a00 */
[----:B------:R-:W2:Y:S01]  /*5270*/  LDC.64 R2, c[0x4][R2] ;  /* 0x0100000002027b82 */ /* 0x000ea20000000a00 */
[----:B------:R-:W-:Y:S02]  /*5280*/  HFMA2 R12, -RZ, RZ, 0, 5.9604644775390625e-08 ;  /* 0x00000001ff0c7431 */ /* 0x000fe400000001ff */
[----:B------:R-:W-:Y:S02]  /*5290*/  IMAD.MOV.U32 R8, RZ, RZ, 0x70 ;  /* 0x00000070ff087424 */ /* 0x000fe400078e00ff */
[----:B------:R-:W-:Y:S01]  /*52a0*/  IMAD.MOV.U32 R13, RZ, RZ, RZ ;  /* 0x000000ffff0d7224 */ /* 0x000fe200078e00ff */
[----:B------:R-:W3:Y:S01]  /*52b0*/  LDCU.64 UR6, c[0x4][0x88] ;  /* 0x01001100ff0677ac */ /* 0x000ee20008000a00 */
[----:B------:R-:W4:Y:S01]  /*52c0*/  LDCU.64 UR4, c[0x4][0x8] ;  /* 0x01000100ff0477ac */ /* 0x000f220008000a00 */
[----:B-1----:R-:W-:Y:S02]  /*52d0*/  MOV R4, UR8 ;  /* 0x0000000800047c02 */ /* 0x002fe40008000f00 */
[----:B------:R-:W-:Y:S02]  /*52e0*/  MOV R5, UR9 ;  /* 0x0000000900057c02 */ /* 0x000fe40008000f00 */
[----:B---3--:R-:W-:Y:S01]  /*52f0*/  MOV R7, UR7 ;  /* 0x0000000700077c02 */ /* 0x008fe20008000f00 */
[----:B------:R-:W-:Y:S01]  /*5300*/  IMAD.U32 R6, RZ, RZ, UR6 ;  /* 0x00000006ff067e24 */ /* 0x000fe2000f8e00ff */
[----:B----4-:R-:W-:Y:S01]  /*5310*/  MOV R11, UR5 ;  /* 0x00000005000b7c02 */ /* 0x010fe20008000f00 */
[----:B------:R-:W-:Y:S02]  /*5320*/  IMAD.U32 R10, RZ, RZ, UR4 ;  /* 0x00000004ff0a7e24 */ /* 0x000fe4000f8e00ff */
[----:B------:R-:W-:Y:S07]  /*5330*/  LEPC R20, `(.L_x_86) ;  /* 0x000000001014794e */ /* 0x000fee0000000000 */
[----:B--2---:R-:W-:Y:S05]  /*5340*/  CALL.ABS.NOINC R2 ;  /* 0x0000000002007343 */ /* 0x004fea0003c00000 */
.L_x_86:
[----:B------:R-:W-:Y:S05]  /*5350*/  BSYNC.RECONVERGENT B6 ;  /* 0x0000000000067941 */ /* 0x000fea0003800200 */
.L_x_85:
[----:B------:R-:W-:Y:S01]  /*5360*/  ISETP.NE.U32.AND P4, PT, R150, RZ, PT ;  /* 0x000000ff9600720c */ /* 0x000fe20003f85070 */
[----:B------:R-:W-:Y:S01]  /*5370*/  UISETP.NE.AND UP2, UPT, UR50, URZ, UPT ;  /* 0x000000ff3200728c */ /* 0x000fe2000bf45270 */
[----:B------:R-:W-:Y:S01]  /*5380*/  ISETP.NE.U32.AND P2, PT, RZ, UR38, PT ;  /* 0x00000026ff007c0c */ /* 0x000fe2000bf45070 */
[----:B------:R-:W-:Y:S01]  /*5390*/  UISETP.NE.U32.AND UP1, UPT, UR44, URZ, UPT ;  /* 0x000000ff2c00728c */ /* 0x000fe2000bf25070 */
[----:B------:R-:W-:Y:S01]  /*53a0*/  ISETP.NE.AND.EX P4, PT, R151, RZ, PT, P4 ;  /* 0x000000ff9700720c */ /* 0x000fe20003f85340 */
[----:B------:R-:W-:Y:S01]  /*53b0*/  UPLOP3.LUT UP0, UPT, UPT, UPT, UPT, 0x40, 0x4 ;  /* 0x000000000004789c */ /* 0x000fe20003f0e870 */
[----:B------:R-:W-:Y:S01]  /*53c0*/  ISETP.NE.AND.EX P2, PT, RZ, UR39, PT, P2 ;  /* 0x00000027ff007c0c */ /* 0x000fe2000bf45320 */
[----:B------:R-:W-:Y:S01]  /*53d0*/  UISETP.NE.AND.EX UP1, UPT, UR45, URZ, UPT, UP1 ;  /* 0x000000ff2d00728c */ /* 0x000fe2000bf25310 */
[----:B------:R-:W-:Y:S04]  /*53e0*/  PLOP3.LUT P1, PT, PT, PT, UP2, 0x80, 0x8 ;  /* 0x000000000008781c */ /* 0x000fe80003f2f028 */
[----:B------:R-:W-:Y:S06]  /*53f0*/  @UP2 UPLOP3.LUT UP0, UPT, UPT, UPT, UP1, 0x80, 0x8 ;  /* 0x000000000008289c */ /* 0x000fec0003f0f010 */
[----:B------:R-:W-:Y:S01]  /*5400*/  PLOP3.LUT P0, PT, PT, PT, UP0, 0x80, 0x8 ;  /* 0x000000000008781c */ /* 0x000fe20003f0f008 */
[----:B------:R-:W-:Y:S01]  /*5410*/  @!UPT UIADD3 URZ, UPT, UPT, URZ, URZ, URZ ;  /* 0x000000fffffff290 */ /* 0x000fe2000fffe0ff */
[----:B------:R-:W-:Y:S11]  /*5420*/  BRA.U !UP1, `(.L_x_88) ;  /* 0x0000000109387547 */ /* 0x000ff6000b800000 */
[----:B------:R-:W-:Y:S01]  /*5430*/  UISETP.NE.U32.AND UP0, UPT, UR38, URZ, UPT ;  /* 0x000000ff2600728c */ /* 0x000fe2000bf05070 */
[----:B------:R-:W-:Y:S02]  /*5440*/  HFMA2 R0, -RZ, RZ, 0, 5.9604644775390625e-08 ;  /* 0x00000001ff007431 */ /* 0x000fe400000001ff */
[----:B------:R-:W-:Y:S01]  /*5450*/  IMAD.MOV.U32 R155, RZ, RZ, 0x1 ;  /* 0x00000001ff9b7424 */ /* 0x000fe200078e00ff */
[----:B------:R-:W-:Y:S06]  /*5460*/  UISETP.NE.AND.EX UP0, UPT, UR39, URZ, UPT, UP0 ;  /* 0x000000ff2700728c */ /* 0x000fec000bf05300 */
[----:B------:R-:W-:Y:S05]  /*5470*/  PLOP3.LUT P3, PT, PT, PT, UP0, 0x80, 0x8 ;  /* 0x000000000008781c */ /* 0x000fea0003f6f008 */
[----:B------:R-:W1:Y:S01]  /*5480*/  @UP0 LDCU.64 UR6, c[0x0][0x888] ;  /* 0x00011100ff0607ac */ /* 0x000e620008000a00 */
[----:B------:R-:W-:Y:S07]  /*5490*/  @UP0 UIMAD UR4, UR36, UR44, URZ ;  /* 0x0000002c240402a4 */ /* 0x000fee000f8e02ff */
[----:B------:R-:W-:Y:S01]  /*54a0*/  @!P3 PRMT R155, R0, 0x7610, R155 ;  /* 0x00007610009bb816 */ /* 0x000fe2000000009b */
[----:B-1----:R-:W-:Y:S03]  /*54b0*/  @UP0 UIMAD.WIDE UR6, UR4, 0x4, UR6 ;  /* 0x00000004040608a5 */ /* 0x002fe6000f8e0206 */
[----:B------:R-:W1:Y:S03]  /*54c0*/  @!UP0 LDCU UR4, c[0x0][0x880] ;  /* 0x00011000ff0487ac */ /* 0x000e660008000800 */
[----:B------:R-:W-:Y:S01]  /*54d0*/  IMAD.U32 R2, RZ, RZ, UR6 ;  /* 0x00000006ff027e24 */ /* 0x000fe2000f8e00ff */
[----:B------:R-:W-:Y:S05]  /*54e0*/  MOV R3, UR7 ;  /* 0x0000000700037c02 */ /* 0x000fea0008000f00 */
[----:B-----5:R2:W5:Y:S02]  /*54f0*/  @P3 LDG.E R81, desc[UR46][R2.64] ;  /* 0x0000002e02513981 */ /* 0x020564000c1e1900 */
[----:B-12---:R-:W-:Y:S02]  /*5500*/  @!P3 IMAD.U32 R81, RZ, RZ, UR4 ;  /* 0x00000004ff51be24 */ /* 0x006fe4000f8e00ff */
.L_x_88:
[----:B------:R-:W-:Y:S05]  /*5510*/  @!P4 BRA `(.L_x_89) ;  /* 0x000000000020c947 */ /* 0x000fea0003800000 */
[----:B------:R-:W-:Y:S04]  /*5520*/  ISETP.NE.U32.AND P3, PT, R148, RZ, PT ;  /* 0x000000ff9400720c */ /* 0x000fe80003f65070 */
[----:B------:R-:W-:Y:S11]  /*5530*/  ISETP.NE.AND.EX P3, PT, R149, RZ, PT, P3 ;  /* 0x000000ff9500720c */ /* 0x000ff60003f65330 */
[----:B------:R-:W-:Y:S02]  /*5540*/  @!UPT UIADD3 URZ, UPT, UPT, URZ, URZ, URZ ;  /* 0x000000fffffff290 */ /* 0x000fe4000fffe0ff */
[----:B------:R-:W1:Y:S01]  /*5550*/  @P3 LDC.64 R2, c[0x0][0x8a8] ;  /* 0x00022a00ff023b82 */ /* 0x000e620000000a00 */
[----:B------:R-:W-:Y:S04]  /*5560*/  @P3 IMAD R0, R150, UR36, RZ ;  /* 0x0000002496003c24 */ /* 0x000fe8000f8e02ff */
[----:B-1----:R-:W-:Y:S05]  /*5570*/  @P3 IMAD.WIDE R2, R0, 0x4, R2 ;  /* 0x0000000400023825 */ /* 0x002fea00078e0202 */
[----:B-----5:R1:W5:Y:S02]  /*5580*/  @P3 LDG.E R78, desc[UR46][R2.64] ;  /* 0x0000002e024e3981 */ /* 0x020364000c1e1900 */
[----:B-1----:R-:W2:Y:S02]  /*5590*/  @!P3 LDC R78, c[0x0][0x8a0] ;  /* 0x00022800ff4ebb82 */ /* 0x002ea40000000800 */
.L_x_89:
[----:B-----5:R-:W-:Y:S01]  /*55a0*/  FSETP.NEU.AND P3, PT, R81, RZ, PT ;  /* 0x000000ff5100720b */ /* 0x020fe20003f6d000 */
[----:B------:R-:W-:Y:S01]  /*55b0*/  IMAD.SHL.U32 R178, R160, 0x2, RZ ;  /* 0x00000002a0b27824 */ /* 0x000fe200078e00ff */
[----:B------:R-:W-:Y:S01]  /*55c0*/  SEL R3, RZ, 0xffffffff, P2 ;  /* 0xffffffffff037807 */ /* 0x000fe20001000000 */
[----:B------:R-:W-:Y:S01]  /*55d0*/  IMAD.SHL.U32 R100, R168, 0x10, RZ ;  /* 0x00000010a8647824 */ /* 0x000fe200078e00ff */
[----:B------:R-:W-:Y:S01]  /*55e0*/  @P1 LOP3.LUT P2, RZ, R155, 0xff, RZ, 0xc0, !PT ;  /* 0x000000ff9bff1812 */ /* 0x000fe2000784c0ff */
[----:B------:R-:W-:Y:S01]  /*55f0*/  VIADD R179, R178, UR48 ;  /* 0x00000030b2b37c36 */ /* 0x000fe20008000000 */
[----:B------:R-:W-:Y:S01]  /*5600*/  @P1 SEL R2, RZ, 0xffffffff, P3 ;  /* 0xffffffffff021807 */ /* 0x000fe20001800000 */
[----:B------:R-:W-:Y:S01]  /*5610*/  IMAD.SHL.U32 R102, R169, 0x10, RZ ;  /* 0x00000010a9667824 */ /* 0x000fe200078e00ff */
[----:B------:R-:W-:Y:S01]  /*5620*/  LOP3.LUT R167, R167, 0x1, RZ, 0x3c, !PT ;  /* 0x00000001a7a77812 */ /* 0x000fe200078e3cff */
[----:B------:R-:W-:Y:S01]  /*5630*/  IMAD.IADD R175, R179, 0x1, R100 ;  /* 0x00000001b3af7824 */ /* 0x000fe200078e0264 */
[----:B------:R-:W-:Y:S01]  /*5640*/  @P0 SEL R2, R3, R2, !P2 ;  /* 0x0000000203020207 */ /* 0x000fe20005000000 */
[----:B------:R-:W-:Y:S01]  /*5650*/  BSSY B1, `(.L_x_90) ;  /* 0x000004f000017945 */ /* 0x000fe20003800000 */
[----:B------:R-:W-:Y:S01]  /*5660*/  LEA R87, R76, UR48, 0x3 ;  /* 0x000000304c577c11 */ /* 0x000fe2000f8e18ff */
[----:B------:R-:W-:Y:S01]  /*5670*/  IMAD.MOV.U32 R103, RZ, RZ, 0x1 ;  /* 0x00000001ff677424 */ /* 0x000fe200078e00ff */
[----:B------:R-:W-:Y:S01]  /*5680*/  @P1 LOP3.LUT R2, R2, 0x1, RZ, 0xc0, !PT ;  /* 0x0000000102021812 */ /* 0x000fe200078ec0ff */
[----:B------:R-:W-:Y:S01]  /*5690*/  IMAD R80, R76, 0x100, R79 ;  /* 0x000001004c507824 */ /* 0x000fe200078e024f */
[----:B------:R-:W-:Y:S01]  /*56a0*/  SHF.L.U32 R0, R166, 0x1f, RZ ;  /* 0x0000001fa6007819 */ /* 0x000fe200000006ff */
[----:B------:R-:W-:Y:S01]  /*56b0*/  IMAD.MOV.U32 R101, RZ, RZ, RZ ;  /* 0x000000ffff657224 */ /* 0x000fe200078e00ff */
[----:B------:R-:W-:Y:S02]  /*56c0*/  ISETP.NE.U32.OR P5, PT, R2, 0x1, !P1 ;  /* 0x000000010200780c */ /* 0x000fe40004fa5470 */
[----:B------:R-:W-:Y:S02]  /*56d0*/  CS2R R146, SRZ ;  /* 0x0000000000927805 */ /* 0x000fe4000001ff00 */
[----:B------:R-:W-:Y:S02]  /*56e0*/  PLOP3.LUT P2, PT, PT, PT, UP1, 0x80, 0x8 ;  /* 0x000000000008781c */ /* 0x000fe40003f4f018 */
[----:B------:R-:W-:Y:S02]  /*56f0*/  CS2R R144, SRZ ;  /* 0x0000000000907805 */ /* 0x000fe4000001ff00 */
[----:B------:R-:W-:Y:S02]  /*5700*/  SEL R2, RZ, 0xffffffff, P3 ;  /* 0xffffffffff027807 */ /* 0x000fe40001800000 */
[----:B------:R-:W-:Y:S02]  /*5710*/  CS2R R138, SRZ ;  /* 0x00000000008a7805 */ /* 0x000fe4000001ff00 */
[----:B------:R-:W-:Y:S02]  /*5720*/  LOP3.LUT P3, R172, R155, 0xff, RZ, 0xc0, !PT ;  /* 0x000000ff9bac7812 */ /* 0x000fe4000786c0ff */
[----:B------:R-:W-:Y:S02]  /*5730*/  CS2R R136, SRZ ;  /* 0x0000000000887805 */ /* 0x000fe4000001ff00 */
[----:B------:R-:W-:Y:S02]  /*5740*/  P2R R176, PR, RZ, 0x20 ;  /* 0x00000020ffb07803 */ /* 0x000fe40000000000 */
[----:B------:R-:W-:Y:S02]  /*5750*/  CS2R R130, SRZ ;  /* 0x0000000000827805 */ /* 0x000fe4000001ff00 */
[----:B------:R-:W-:Y:S02]  /*5760*/  CS2R R128, SRZ ;  /* 0x0000000000807805 */ /* 0x000fe4000001ff00 */
[----:B------:R-:W-:Y:S02]  /*5770*/  CS2R R122, SRZ ;  /* 0x00000000007a7805 */ /* 0x000fe4000001ff00 */
[----:B------:R-:W-:Y:S02]  /*5780*/  CS2R R120, SRZ ;  /* 0x0000000000787805 */ /* 0x000fe4000001ff00 */
[----:B------:R-:W-:Y:S02]  /*5790*/  @P5 SHF.L.U32 R4, R167, 0x1f, RZ ;  /* 0x0000001fa7045819 */ /* 0x000fe400000006ff */
[----:B------:R-:W-:Y:S02]  /*57a0*/  CS2R R114, SRZ ;  /* 0x0000000000727805 */ /* 0x000fe4000001ff00 */
[----:B------:R-:W-:Y:S02]  /*57b0*/  @P2 SEL R2, R3, R2, !P3 ;  /* 0x0000000203022207 */ /* 0x000fe40005800000 */
[----:B------:R-:W-:Y:S01]  /*57c0*/  CS2R R112, SRZ ;  /* 0x0000000000707805 */ /* 0x000fe2000001ff00 */
[----:B------:R-:W1:Y:S01]  /*57d0*/  @P5 SYNCS.PHASECHK.TRANS64.TRYWAIT P1, [UR48+0x60], R4 ;  /* 0x00006004ff0055a7 */ /* 0x000e620008021130 */
[----:B------:R-:W-:Y:S02]  /*57e0*/  CS2R R106, SRZ ;  /* 0x00000000006a7805 */ /* 0x000fe4000001ff00 */
[----:B------:R-:W-:Y:S02]  /*57f0*/  LOP3.LUT R2, R2, 0x1, RZ, 0xc0, !PT ;  /* 0x0000000102027812 */ /* 0x000fe400078ec0ff */
[----:B------:R-:W-:Y:S02]  /*5800*/  CS2R R104, SRZ ;  /* 0x0000000000687805 */ /* 0x000fe4000001ff00 */
[----:B------:R-:W-:Y:S02]  /*5810*/  CS2R R98, SRZ ;  /* 0x0000000000627805 */ /* 0x000fe4000001ff00 */
[----:B------:R-:W-:Y:S02]  /*5820*/  CS2R R96, SRZ ;  /* 0x0000000000607805 */ /* 0x000fe4000001ff00 */
[----:B------:R-:W-:Y:S02]  /*5830*/  ISETP.NE.U32.AND P4, PT, R2, 0x1, PT ;  /* 0x000000010200780c */ /* 0x000fe40003f85070 */
[----:B------:R-:W-:Y:S02]  /*5840*/  CS2R R90, SRZ ;  /* 0x00000000005a7805 */ /* 0x000fe4000001ff00 */
[----:B------:R-:W-:Y:S01]  /*5850*/  CS2R R88, SRZ ;  /* 0x0000000000587805 */ /* 0x000fe2000001ff00 */
[----:B------:R-:W-:Y:S01]  /*5860*/  IMAD.IADD R177, R179, 0x1, R102 ;  /* 0x00000001b3b17824 */ /* 0x000fe200078e0266 */
[----:B------:R-:W-:Y:S01]  /*5870*/  P2R R108, PR, RZ, 0x10 ;  /* 0x00000010ff6c7803 */ /* 0x000fe20000000000 */
[----:B------:R-:W-:Y:S01]  /*5880*/  IMAD.IADD R174, R102, 0x1, R175 ;  /* 0x0000000166ae7824 */ /* 0x000fe200078e02af */
[----:B------:R3:W4:Y:S01]  /*5890*/  SYNCS.PHASECHK.TRANS64.TRYWAIT P0, [R87+URZ+0xd0], R0 ;  /* 0x0000d000570075a7 */ /* 0x00072200080011ff */
[----:B-1----:R-:W-:Y:S01]  /*58a0*/  @P5 SEL R103, RZ, 0x1, !P1 ;  /* 0x00000001ff675807 */ /* 0x002fe20004800000 */
[----:B---3--:R-:W-:Y:S06]  /*58b0*/  @!P5 BRA `(.L_x_91) ;  /* 0x0000000000a0d947 */ /* 0x008fec0003800000 */
[----:B------:R-:W-:Y:S01]  /*58c0*/  @P4 IMAD.MOV.U32 R2, RZ, RZ, -0x10 ;  /* 0xfffffff0ff024424 */ /* 0x000fe200078e00ff */
[----:B------:R-:W-:Y:S01]  /*58d0*/  ISETP.NE.AND P1, PT, R103, RZ, PT ;  /* 0x000000ff6700720c */ /* 0x000fe20003f25270 */
[----:B------:R-:W-:Y:S01]  /*58e0*/  BSSY B0, `(.L_x_92) ;  /* 0x0000010000007945 */ /* 0x000fe20003800000 */
[----:B------:R-:W-:Y:S02]  /*58f0*/  ISETP.NE.U32.AND P5, PT, R161, 0x1, PT ;  /* 0x00000001a100780c */ /* 0x000fe40003fa5070 */
[----:B------:R-:W-:Y:S02]  /*5900*/  CS2R R98, SRZ ;  /* 0x0000000000627805 */ /* 0x000fe4000001ff00 */
[----:B------:R-:W-:Y:S02]  /*5910*/  CS2R R96, SRZ ;  /* 0x0000000000607805 */ /* 0x000fe4000001ff00 */
[----:B------:R-:W-:Y:S02]  /*5920*/  CS2R R114, SRZ ;  /* 0x0000000000727805 */ /* 0x000fe4000001ff00 */
[----:B------:R-:W-:Y:S02]  /*5930*/  @P4 SEL R2, R2, 0x10, !P5 ;  /* 0x0000001002024807 */ /* 0x000fe40006800000 */
[----:B------:R-:W-:Y:S02]  /*5940*/  CS2R R112, SRZ ;  /* 0x0000000000707805 */ /* 0x000fe4000001ff00 */
[----:B------:R-:W-:Y:S02]  /*5950*/  CS2R R130, SRZ ;  /* 0x0000000000827805 */ /* 0x000fe4000001ff00 */
[----:B------:R-:W-:Y:S01]  /*5960*/  CS2R R128, SRZ ;  /* 0x0000000000807805 */ /* 0x000fe2000001ff00 */
[----:B------:R-:W-:Y:S02]  /*5970*/  @P4 IMAD.IADD R7, R179, 0x1, R2 ;  /* 0x00000001b3074824 */ /* 0x000fe400078e0202 */
[C---:B------:R-:W-:Y:S02]  /*5980*/  @P4 IMAD.IADD R6, R2.reuse, 0x1, R177 ;  /* 0x0000000102064824 */ /* 0x040fe400078e02b1 */
[----:B------:R-:W-:Y:S01]  /*5990*/  @P4 IMAD.IADD R5, R2, 0x1, R175 ;  /* 0x0000000102054824 */ /* 0x000fe200078e02af */
[----:B------:R-:W-:Y:S06]  /*59a0*/  @P1 BRA `(.L_x_93) ;  /* 0x00000000000c1947 */ /* 0x000fec0003800000 */
[----:B------:R-:W-:Y:S04]  /*59b0*/  SHF.L.U32 R4, R167, 0x1f, RZ ;  /* 0x0000001fa7047819 */ /* 0x000fe800000006ff */
[----:B------:R-:W1:Y:S02]  /*59c0*/  SYNCS.PHASECHK.TRANS64.TRYWAIT P1, [UR48+0x60], R4 ;  /* 0x00006004ff0075a7 */ /* 0x000e640008021130 */
[----:B-1----:R-:W-:Y:S05]  /*59d0*/  @!P1 BRA `(.L_x_94) ;  /* 0x0000005c00609947 */ /* 0x002fea0003800000 */
.L_x_93:
[----:B------:R-:W-:Y:S05]  /*59e0*/  BSYNC B0 ;  /* 0x0000000000007941 */ /* 0x000fea0003800000 */
.L_x_92:
[----:B------:R-:W-:Y:S01]  /*59f0*/  ISETP.NE.AND P1, PT, R108, RZ, PT ;  /* 0x000000ff6c00720c */ /* 0x000fe20003f25270 */
[----:B------:R-:W-:Y:S01]  /*5a00*/  IMAD.MOV.U32 R147, RZ, RZ, RZ ;  /* 0x000000ffff937224 */ /* 0x000fe200078e00ff */
[----:B------:R-:W-:Y:S02]  /*5a10*/  CS2R R144, SRZ ;  /* 0x0000000000907805 */ /* 0x000fe4000001ff00 */
[----:B------:R-:W-:Y:S02]  /*5a20*/  CS2R R90, SRZ ;  /* 0x00000000005a7805 */ /* 0x000fe4000001ff00 */
[----:B------:R-:W-:Y:S02]  /*5a30*/  CS2R R88, SRZ ;  /* 0x0000000000587805 */ /* 0x000fe4000001ff00 */
[----:B------:R-:W-:Y:S02]  /*5a40*/  CS2R R106, SRZ ;  /* 0x00000000006a7805 */ /* 0x000fe4000001ff00 */
[----:B------:R-:W-:Y:S02]  /*5a50*/  CS2R R104, SRZ ;  /* 0x0000000000687805 */ /* 0x000fe4000001ff00 */
[----:B------:R-:W-:Y:S02]  /*5a60*/  CS2R R122, SRZ ;  /* 0x00000000007a7805 */ /* 0x000fe4000001ff00 */
[----:B------:R-:W-:Y:S02]  /*5a70*/  CS2R R120, SRZ ;  /* 0x0000000000787805 */ /* 0x000fe4000001ff00 */
[----:B------:R-:W-:Y:S02]  /*5a80*/  CS2R R138, SRZ ;  /* 0x00000000008a7805 */ /* 0x000fe4000001ff00 */
[----:B------:R-:W-:Y:S01]  /*5a90*/  CS2R R136, SRZ ;  /* 0x0000000000887805 */ /* 0x000fe2000001ff00 */
[----:B------:R-:W-:Y:S01]  /*5aa0*/  IMAD.MOV.U32 R101, RZ, RZ, 0x1 ;  /* 0x00000001ff657424 */ /* 0x000fe200078e00ff */
[----:B------:R3:W1:Y:S01]  /*5ab0*/  @P1 LDS.128 R96, [R7+0x400] ;  /* 0x0004000007601984 */ /* 0x0006620000000c00 */
[----:B------:R-:W-:Y:S03]  /*5ac0*/  @P1 IMAD.IADD R2, R2, 0x1, R174 ;  /* 0x0000000102021824 */ /* 0x000fe600078e02ae */
[----:B------:R3:W1:Y:S04]  /*5ad0*/  @P1 LDS.128 R112, [R6+0x400] ;  /* 0x0004000006701984 */ /* 0x0006680000000c00 */
[----:B------:R3:W1:Y:S04]  /*5ae0*/  @P1 LDS.128 R128, [R5+0x400] ;  /* 0x0004000005801984 */ /* 0x0006680000000c00 */
[----:B------:R3:W1:Y:S04]  /*5af0*/  @P1 LDS.128 R144, [R2+0x400] ;  /* 0x0004000002901984 */ /* 0x0006680000000c00 */
[----:B------:R3:W1:Y:S04]  /*5b00*/  @P1 LDS.128 R88, [R178+UR48+0x400] ;  /* 0x00040030b2581984 */ /* 0x0006680008000c00 */
[----:B------:R3:W1:Y:S04]  /*5b10*/  @P1 LDS.128 R104, [R177+0x400] ;  /* 0x00040000b1681984 */ /* 0x0006680000000c00 */
[----:B------:R3:W1:Y:S04]  /*5b20*/  @P1 LDS.128 R120, [R175+0x400] ;  /* 0x00040000af781984 */ /* 0x0006680000000c00 */
[----:B------:R3:W1:Y:S02]  /*5b30*/  @P1 LDS.128 R136, [R174+0x400] ;  /* 0x00040000ae881984 */ /* 0x0006640000000c00 */
.L_x_91:
[----:B------:R-:W-:Y:S05]  /*5b40*/  BSYNC B1 ;  /* 0x0000000000017941 */ /* 0x000fea0003800000 */
.L_x_90:
[----:B-1----:R-:W-:Y:S04]  /*5b50*/  SHF.R.U32.HI R3, RZ, 0x15, R80 ;  /* 0x00000015ff037819 */ /* 0x002fe80000011650 */
[----:B------:R-:W-:Y:S01]  /*5b60*/  LOP3.LUT P1, RZ, R3, 0x3, R162, 0x48, !PT ;  /* 0x0000000303ff7812 */ /* 0x000fe200078248a2 */
[----:B------:R-:W-:Y:S01]  /*5b70*/  @!UPT UIADD3 URZ, UPT, UPT, URZ, URZ, URZ ;  /* 0x000000fffffff290 */ /* 0x000fe2000fffe0ff */
[----:B----4-:R-:W-:Y:S11]  /*5b80*/  @P0 BRA `(.L_x_95) ;  /* 0x0000000000080947 */ /* 0x010ff60003800000 */
[----:B------:R-:W1:Y:S02]  /*5b90*/  SYNCS.PHASECHK.TRANS64.TRYWAIT P0, [R87+URZ+0xd0], R0 ;  /* 0x0000d000570075a7 */ /* 0x000e6400080011ff */
[----:B-1----:R-:W-:Y:S05]  /*5ba0*/  @!P0 BRA `(.L_x_96) ;  /* 0x0000005c00048947 */ /* 0x002fea0003800000 */
.L_x_95:
[----:B------:R-:W-:Y:S05]  /*5bb0*/  @!P1 BRA `(.L_x_97) ;  /* 0x0000000000409947 */ /* 0x000fea0003800000 */
[----:B------:R-:W4:Y:S01]  /*5bc0*/  LDCU.64 UR8, c[0x4][0x70] ;  /* 0x01000e00ff0877ac */ /* 0x000f220008000a00 */
[----:B------:R-:W-:Y:S01]  /*5bd0*/  MOV R3, 0x0 ;  /* 0x0000000000037802 */ /* 0x000fe20000000f00 */
[----:B------:R-:W-:Y:S02]  /*5be0*/  HFMA2 R12, -RZ, RZ, 0, 5.9604644775390625e-08 ;  /* 0x00000001ff0c7431 */ /* 0x000fe400000001ff */
[----:B------:R-:W-:Y:S02]  /*5bf0*/  IMAD.MOV.U32 R8, RZ, RZ, 0x192 ;  /* 0x00000192ff087424 */ /* 0x000fe400078e00ff */
[----:B------:R-:W-:Y:S01]  /*5c00*/  IMAD.MOV.U32 R13, RZ, RZ, RZ ;  /* 0x000000ffff0d7224 */ /* 0x000fe200078e00ff */
[----:B------:R-:W5:Y:S01]  /*5c10*/  LDCU.64 UR6, c[0x4][0x78] ;  /* 0x01000f00ff0677ac */ /* 0x000f620008000a00 */
[----:B---3--:R-:W3:Y:S01]  /*5c20*/  LDC.64 R2, c[0x4][R3] ;  /* 0x0100000003027b82 */ /* 0x008ee20000000a00 */
[----:B------:R-:W1:Y:S01]  /*5c30*/  LDCU.64 UR4, c[0x4][0x10] ;  /* 0x01000200ff0477ac */ /* 0x000e620008000a00 */
[----:B----4-:R-:W-:Y:S01]  /*5c40*/  MOV R5, UR9 ;  /* 0x0000000900057c02 */ /* 0x010fe20008000f00 */
[----:B------:R-:W-:Y:S01]  /*5c50*/  IMAD.U32 R4, RZ, RZ, UR8 ;  /* 0x00000008ff047e24 */ /* 0x000fe2000f8e00ff */
[----:B-----5:R-:W-:Y:S01]  /*5c60*/  MOV R7, UR7 ;  /* 0x0000000700077c02 */ /* 0x020fe20008000f00 */
[----:B------:R-:W-:Y:S01]  /*5c70*/  IMAD.U32 R6, RZ, RZ, UR6 ;  /* 0x00000006ff067e24 */ /* 0x000fe2000f8e00ff */
[----:B-1----:R-:W-:Y:S01]  /*5c80*/  MOV R11, UR5 ;  /* 0x00000005000b7c02 */ /* 0x002fe20008000f00 */
[----:B------:R-:W-:Y:S02]  /*5c90*/  IMAD.U32 R10, RZ, RZ, UR4 ;  /* 0x00000004ff0a7e24 */ /* 0x000fe4000f8e00ff */
[----:B------:R-:W-:Y:S07]  /*5ca0*/  LEPC R20, `(.L_x_97) ;  /* 0x000000001014794e */ /* 0x000fee0000000000 */
[----:B--23--:R-:W-:Y:S05]  /*5cb0*/  CALL.ABS.NOINC R2 ;  /* 0x0000000002007343 */ /* 0x00cfea0003c00000 */
.L_x_97:
[----:B------:R-:W-:Y:S05]  /*5cc0*/  WARPSYNC.ALL ;  /* 0x0000000000007948 */ /* 0x000fea0003800000 */
[----:B------:R-:W-:Y:S01]  /*5cd0*/  R2UR UR4, R80 ;  /* 0x00000000500472ca */ /* 0x000fe200000e0000 */
[--C-:B------:R-:W-:Y:S01]  /*5ce0*/  HADD2.F32 R82, -RZ, R88.reuse.H0_H0 ;  /* 0x20000058ff527230 */ /* 0x100fe20000004100 */
[----:B------:R-:W-:Y:S01]  /*5cf0*/  MOV R110, 0xfffffff0 ;  /* 0xfffffff0006e7802 */ /* 0x000fe20000000f00 */
[----:B------:R-:W-:Y:S01]  /*5d00*/  HADD2.F32 R83, -RZ, R88.H1_H1 ;  /* 0x30000058ff537230 */ /* 0x000fe20000004100 */
[----:B------:R-:W-:Y:S01]  /*5d10*/  ISETP.NE.U32.AND P6, PT, R161, 0x1, PT ;  /* 0x00000001a100780c */ /* 0x000fe20003fc5070 */
[----:B------:R-:W-:Y:S01]  /*5d20*/  HADD2.F32 R84, -RZ, R89.H1_H1 ;  /* 0x30000059ff547230 */ /* 0x000fe20000004100 */
[----:B------:R-:W-:Y:S01]  /*5d30*/  ISETP.NE.AND P0, PT, R170, RZ, PT ;  /* 0x000000ffaa00720c */ /* 0x000fe20003f05270 */
[--C-:B------:R-:W-:Y:S01]  /*5d40*/  HADD2.F32 R85, -RZ, R107.reuse.H0_H0 ;  /* 0x2000006bff557230 */ /* 0x100fe20000004100 */
[----:B------:R-:W-:Y:S01]  /*5d50*/  SEL R110, R110, 0x10, !P6 ;  /* 0x000000106e6e7807 */ /* 0x000fe20007000000 */
[----:B------:R-:W-:Y:S01]  /*5d60*/  HADD2.F32 R86, -RZ, R107.H1_H1 ;  /* 0x3000006bff567230 */ /* 0x000fe20000004100 */
[----:B------:R-:W-:Y:S02]  /*5d70*/  BSSY.RECONVERGENT B0, `(.L_x_98) ;  /* 0x00000fb000007945 */ /* 0x000fe40003800200 */
[----:B------:R-:W-:Y:S01]  /*5d80*/  IADD3 R179, PT, PT, R179, R110, RZ ;  /* 0x0000006eb3b37210 */ /* 0x000fe20007ffe0ff */
[----:B---3--:R-:W1:Y:S01]  /*5d90*/  LDTM.x64 R4, tmem[UR4] ;  /* 0x00000004000479ee */ /* 0x008e620008340000 */
[C---:B------:R-:W-:Y:S02]  /*5da0*/  IADD3 R180, PT, PT, R110.reuse, R177, RZ ;  /* 0x000000b16eb47210 */ /* 0x040fe40007ffe0ff */
[C---:B------:R-:W-:Y:S02]  /*5db0*/  IADD3 R182, PT, PT, R110.reuse, R175, RZ ;  /* 0x000000af6eb67210 */ /* 0x040fe40007ffe0ff */
[----:B------:R-:W-:Y:S01]  /*5dc0*/  IADD3 R181, PT, PT, R110, R174, RZ ;  /* 0x000000ae6eb57210 */ /* 0x000fe20007ffe0ff */
[C---:B-12---:R-:W-:Y:S01]  /*5dd0*/  FMUL R0, R78.reuse, R4 ;  /* 0x000000044e007220 */ /* 0x046fe20000400000 */
[C---:B------:R-:W-:Y:S01]  /*5de0*/  FMUL R2, R78.reuse, R5 ;  /* 0x000000054e027220 */ /* 0x040fe20000400000 */
[C---:B------:R-:W-:Y:S01]  /*5df0*/  FMUL R3, R78.reuse, R6 ;  /* 0x000000064e037220 */ /* 0x040fe20000400000 */
[C---:B------:R-:W-:Y:S01]  /*5e00*/  FMUL R7, R78.reuse, R7 ;  /* 0x000000074e077220 */ /* 0x040fe20000400000 */
[C---:B------:R-:W-:Y:S01]  /*5e10*/  FFMA R0, R81.reuse, R82, R0 ;  /* 0x0000005251007223 */ /* 0x040fe20000000000 */
[----:B------:R-:W-:Y:S02]  /*5e20*/  HADD2.F32 R82, -RZ, R89.H0_H0 ;  /* 0x20000059ff527230 */ /* 0x000fe40000004100 */
[C---:B------:R-:W-:Y:S01]  /*5e30*/  FFMA R2, R81.reuse, R83, R2 ;  /* 0x0000005351027223 */ /* 0x040fe20000000002 */
[--C-:B------:R-:W-:Y:S02]  /*5e40*/  HADD2.F32 R83, -RZ, R90.reuse.H0_H0 ;  /* 0x2000005aff537230 */ /* 0x100fe40000004100 */
[C---:B------:R-:W-:Y:S01]  /*5e50*/  FMUL R4, R78.reuse, R8 ;  /* 0x000000084e047220 */ /* 0x040fe20000400000 */
[----:B------:R-:W-:Y:S01]  /*5e60*/  FMUL R5, R78, R9 ;  /* 0x000000094e057220 */ /* 0x000fe20000400000 */
[C---:B------:R-:W-:Y:S01]  /*5e70*/  FFMA R3, R81.reuse, R82, R3 ;  /* 0x0000005251037223 */ /* 0x040fe20000000003 */
[----:B------:R-:W-:Y:S01]  /*5e80*/  HADD2.F32 R82, -RZ, R90.H1_H1 ;  /* 0x3000005aff527230 */ /* 0x000fe20000004100 */
[----:B------:R-:W-:Y:S01]  /*5e90*/  F2FP.F16.F32.PACK_AB R92, R2, R0 ;  /* 0x00000000025c723e */ /* 0x000fe200000000ff */
[C---:B------:R-:W-:Y:S01]  /*5ea0*/  FFMA R7, R81.reuse, R84, R7 ;  /* 0x0000005451077223 */ /* 0x040fe20000000007 */
[C---:B------:R-:W-:Y:S01]  /*5eb0*/  FFMA R4, R81.reuse, R83, R4 ;  /* 0x0000005351047223 */ /* 0x040fe20000000004 */
[--C-:B------:R-:W-:Y:S02]  /*5ec0*/  HADD2.F32 R83, -RZ, R91.reuse.H0_H0 ;  /* 0x2000005bff537230 */ /* 0x100fe40000004100 */
[----:B------:R-:W-:Y:S01]  /*5ed0*/  FFMA R5, R81, R82, R5 ;  /* 0x0000005251057223 */ /* 0x000fe20000000005 */
[C---:B------:R-:W-:Y:S01]  /*5ee0*/  FMUL R6, R78.reuse, R10 ;  /* 0x0000000a4e067220 */ /* 0x040fe20000400000 */
[----:B------:R-:W-:Y:S01]  /*5ef0*/  HADD2.F32 R82, -RZ, R91.H1_H1 ;  /* 0x3000005bff527230 */ /* 0x000fe20000004100 */
[----:B------:R-:W-:Y:S01]  /*5f00*/  F2FP.F16.F32.PACK_AB R93, R7, R3 ;  /* 0x00000003075d723e */ /* 0x000fe200000000ff */
[C---:B------:R-:W-:Y:S01]  /*5f10*/  FMUL R11, R78.reuse, R11 ;  /* 0x0000000b4e0b7220 */ /* 0x040fe20000400000 */
[----:B------:R-:W-:Y:S01]  /*5f20*/  F2FP.F16.F32.PACK_AB R94, R5, R4 ;  /* 0x00000004055e723e */ /* 0x000fe200000000ff */
[C---:B------:R-:W-:Y:S01]  /*5f30*/  FFMA R6, R81.reuse, R83, R6 ;  /* 0x0000005351067223 */ /* 0x040fe20000000006 */
[C---:B------:R-:W-:Y:S01]  /*5f40*/  FMUL R8, R78.reuse, R12 ;  /* 0x0000000c4e087220 */ /* 0x040fe20000400000 */
[----:B------:R-:W-:Y:S01]  /*5f50*/  FFMA R11, R81, R82, R11 ;  /* 0x00000052510b7223 */ /* 0x000fe2000000000b */
[--C-:B------:R-:W-:Y:S02]  /*5f60*/  HADD2.F32 R82, -RZ, R96.reuse.H0_H0 ;  /* 0x20000060ff527230 */ /* 0x100fe40000004100 */
[C---:B------:R-:W-:Y:S01]  /*5f70*/  FMUL R9, R78.reuse, R13 ;  /* 0x0000000d4e097220 */ /* 0x040fe20000400000 */
[----:B------:R-:W-:Y:S02]  /*5f80*/  HADD2.F32 R84, -RZ, R96.H1_H1 ;  /* 0x30000060ff547230 */ /* 0x000fe40000004100 */
[C---:B------:R-:W-:Y:S01]  /*5f90*/  FMUL R10, R78.reuse, R14 ;  /* 0x0000000e4e0a7220 */ /* 0x040fe20000400000 */
[--C-:B------:R-:W-:Y:S01]  /*5fa0*/  HADD2.F32 R83, -RZ, R97.reuse.H0_H0 ;  /* 0x20000061ff537230 */ /* 0x100fe20000004100 */
[----:B------:R-:W-:Y:S01]  /*5fb0*/  F2FP.F16.F32.PACK_AB R95, R11, R6 ;  /* 0x000000060b5f723e */ /* 0x000fe200000000ff */
[C---:B------:R-:W-:Y:S01]  /*5fc0*/  FFMA R8, R81.reuse, R82, R8 ;  /* 0x0000005251087223 */ /* 0x040fe20000000008 */
[----:B------:R-:W-:Y:S02]  /*5fd0*/  HADD2.F32 R82, -RZ, R97.H1_H1 ;  /* 0x30000061ff527230 */ /* 0x000fe40000004100 */
[C---:B------:R-:W-:Y:S01]  /*5fe0*/  FFMA R9, R81.reuse, R84, R9 ;  /* 0x0000005451097223 */ /* 0x040fe20000000009 */
[----:B------:R-:W-:Y:S01]  /*5ff0*/  FFMA R10, R81, R83, R10 ;  /* 0x00000053510a7223 */ /* 0x000fe2000000000a */
[----:B------:R1:W-:Y:S01]  /*6000*/  STS.128 [R178+UR48+0x400], R92 ;  /* 0x0004005cb2007988 */ /* 0x0003e20008000c30 */
[C---:B------:R-:W-:Y:S01]  /*6010*/  FMUL R15, R78.reuse, R15 ;  /* 0x0000000f4e0f7220 */ /* 0x040fe20000400000 */
[--C-:B------:R-:W-:Y:S01]  /*6020*/  HADD2.F32 R83, -RZ, R98.reuse.H0_H0 ;  /* 0x20000062ff537230 */ /* 0x100fe20000004100 */
[----:B------:R-:W-:Y:S01]  /*6030*/  F2FP.F16.F32.PACK_AB R116, R9, R8 ;  /* 0x000000080974723e */ /* 0x000fe200000000ff */
[----:B------:R-:W-:Y:S02]  /*6040*/  HADD2.F32 R84, -RZ, R98.H1_H1 ;  /* 0x30000062ff547230 */ /* 0x000fe40000004100 */
[----:B------:R-:W-:Y:S01]  /*6050*/  FFMA R15, R81, R82, R15 ;  /* 0x00000052510f7223 */ /* 0x000fe2000000000f */
[C---:B------:R-:W-:Y:S01]  /*6060*/  FMUL R12, R78.reuse, R16 ;  /* 0x000000104e0c7220 */ /* 0x040fe20000400000 */
[C---:B------:R-:W-:Y:S01]  /*6070*/  FMUL R13, R78.reuse, R17 ;  /* 0x000000114e0d7220 */ /* 0x040fe20000400000 */
[--C-:B------:R-:W-:Y:S02]  /*6080*/  HADD2.F32 R82, -RZ, R99.reuse.H0_H0 ;  /* 0x20000063ff527230 */ /* 0x100fe40000004100 */
[C---:B------:R-:W-:Y:S01]  /*6090*/  FMUL R14, R78.reuse, R18 ;  /* 0x000000124e0e7220 */ /* 0x040fe20000400000 */
[----:B------:R-:W-:Y:S01]  /*60a0*/  F2FP.F16.F32.PACK_AB R117, R15, R10 ;  /* 0x0000000a0f75723e */ /* 0x000fe200000000ff */
[C---:B------:R-:W-:Y:S01]  /*60b0*/  FFMA R12, R81.reuse, R83, R12 ;  /* 0x00000053510c7223 */ /* 0x040fe2000000000c */
[C---:B------:R-:W-:Y:S01]  /*60c0*/  FFMA R13, R81.reuse, R84, R13 ;  /* 0x00000054510d7223 */ /* 0x040fe2000000000d */
[----:B------:R-:W-:Y:S01]  /*60d0*/  FFMA R14, R81, R82, R14 ;  /* 0x00000052510e7223 */ /* 0x000fe2000000000e */
[----:B------:R-:W-:Y:S02]  /*60e0*/  HADD2.F32 R84, -RZ, R99.H1_H1 ;  /* 0x30000063ff547230 */ /* 0x000fe40000004100 */
[C---:B------:R-:W-:Y:S01]  /*60f0*/  FMUL R19, R78.reuse, R19 ;  /* 0x000000134e137220 */ /* 0x040fe20000400000 */
[--C-:B------:R-:W-:Y:S01]  /*6100*/  HADD2.F32 R82, -RZ, R104.reuse.H0_H0 ;  /* 0x20000068ff527230 */ /* 0x100fe20000004100 */
[----:B------:R-:W-:Y:S01]  /*6110*/  F2FP.F16.F32.PACK_AB R118, R13, R12 ;  /* 0x0000000c0d76723e */ /* 0x000fe200000000ff */
[C---:B------:R-:W-:Y:S01]  /*6120*/  FMUL R16, R78.reuse, R20 ;  /* 0x000000144e107220 */ /* 0x040fe20000400000 */
[C---:B------:R-:W-:Y:S01]  /*6130*/  FFMA R19, R81.reuse, R84, R19 ;  /* 0x0000005451137223 */ /* 0x040fe20000000013 */
[----:B------:R-:W-:Y:S02]  /*6140*/  HADD2.F32 R84, -RZ, R104.H1_H1 ;  /* 0x30000068ff547230 */ /* 0x000fe40000004100 */
[C---:B------:R-:W-:Y:S01]  /*6150*/  FMUL R17, R78.reuse, R21 ;  /* 0x000000154e117220 */ /* 0x040fe20000400000 */
[----:B------:R-:W-:Y:S01]  /*6160*/  FFMA R16, R81, R82, R16 ;  /* 0x0000005251107223 */ /* 0x000fe20000000010 */
[--C-:B------:R-:W-:Y:S01]  /*6170*/  HADD2.F32 R82, -RZ, R105.reuse.H0_H0 ;  /* 0x20000069ff527230 */ /* 0x100fe20000004100 */
[----:B------:R-:W-:Y:S01]  /*6180*/  F2FP.F16.F32.PACK_AB R119, R19, R14 ;  /* 0x0000000e1377723e */ /* 0x000fe200000000ff */
[----:B------:R-:W-:Y:S01]  /*6190*/  FFMA R17, R81, R84, R17 ;  /* 0x0000005451117223 */ /* 0x000fe20000000011 */
[C---:B------:R-:W-:Y:S01]  /*61a0*/  FMUL R18, R78.reuse, R22 ;  /* 0x000000164e127220 */ /* 0x040fe20000400000 */
[C---:B------:R-:W-:Y:S01]  /*61b0*/  FMUL R23, R78.reuse, R23 ;  /* 0x000000174e177220 */ /* 0x040fe20000400000 */
[--C-:B------:R-:W-:Y:S01]  /*61c0*/  HADD2.F32 R83, -RZ, R106.reuse.H0_H0 ;  /* 0x2000006aff537230 */ /* 0x100fe20000004100 */
[----:B------:R2:W-:Y:S01]  /*61d0*/  STS.128 [R179+0x400], R116 ;  /* 0x00040074b3007388 */ /* 0x0005e20000000c00 */
[----:B------:R-:W-:Y:S01]  /*61e0*/  F2FP.F16.F32.PACK_AB R124, R17, R16 ;  /* 0x00000010117c723e */ /* 0x000fe200000000ff */
[C---:B------:R-:W-:Y:S01]  /*61f0*/  FFMA R18, R81.reuse, R82, R18 ;  /* 0x0000005251127223 */ /* 0x040fe20000000012 */
[----:B------:R-:W-:Y:S02]  /*6200*/  HADD2.F32 R82, -RZ, R105.H1_H1 ;  /* 0x30000069ff527230 */ /* 0x000fe40000004100 */
[C---:B------:R-:W-:Y:S01]  /*6210*/  FMUL R20, R78.reuse, R24 ;  /* 0x000000184e147220 */ /* 0x040fe20000400000 */
[----:B------:R-:W-:Y:S02]  /*6220*/  HADD2.F32 R84, -RZ, R106.H1_H1 ;  /* 0x3000006aff547230 */ /* 0x000fe40000004100 */
[C---:B------:R-:W-:Y:S01]  /*6230*/  FMUL R21, R78.reuse, R25 ;  /* 0x000000194e157220 */ /* 0x040fe20000400000 */
[C---:B------:R-:W-:Y:S01]  /*6240*/  FMUL R22, R78.reuse, R26 ;  /* 0x0000001a4e167220 */ /* 0x040fe20000400000 */
[C---:B------:R-:W-:Y:S01]  /*6250*/  FFMA R23, R81.reuse, R82, R23 ;  /* 0x0000005251177223 */ /* 0x040fe20000000017 */
[C---:B------:R-:W-:Y:S01]  /*6260*/  FFMA R20, R81.reuse, R83, R20 ;  /* 0x0000005351147223 */ /* 0x040fe20000000014 */
[C---:B------:R-:W-:Y:S01]  /*6270*/  FFMA R21, R81.reuse, R84, R21 ;  /* 0x0000005451157223 */ /* 0x040fe20000000015 */
[----:B------:R-:W-:Y:S01]  /*6280*/  FFMA R22, R81, R85, R22 ;  /* 0x0000005551167223 */ /* 0x000fe20000000016 */
[C---:B------:R-:W-:Y:S01]  /*6290*/  FMUL R27, R78.reuse, R27 ;  /* 0x0000001b4e1b7220 */ /* 0x040fe20000400000 */
[--C-:B------:R-:W-:Y:S01]  /*62a0*/  HADD2.F32 R82, -RZ, R112.reuse.H0_H0 ;  /* 0x20000070ff527230 */ /* 0x100fe20000004100 */
[----:B------:R-:W-:Y:S01]  /*62b0*/  F2FP.F16.F32.PACK_AB R125, R23, R18 ;  /* 0x00000012177d723e */ /* 0x000fe200000000ff */
[C---:B------:R-:W-:Y:S01]  /*62c0*/  FMUL R24, R78.reuse, R28 ;  /* 0x0000001c4e187220 */ /* 0x040fe20000400000 */
[----:B------:R-:W-:Y:S01]  /*62d0*/  F2FP.F16.F32.PACK_AB R126, R21, R20 ;  /* 0x00000014157e723e */ /* 0x000fe200000000ff */
[C---:B------:R-:W-:Y:S01]  /*62e0*/  FFMA R27, R81.reuse, R86, R27 ;  /* 0x00000056511b7223 */ /* 0x040fe2000000001b */
[----:B------:R-:W-:Y:S02]  /*62f0*/  HADD2.F32 R84, -RZ, R112.H1_H1 ;  /* 0x30000070ff547230 */ /* 0x000fe40000004100 */
[----:B------:R-:W-:Y:S01]  /*6300*/  FFMA R24, R81, R82, R24 ;  /* 0x0000005251187223 */ /* 0x000fe20000000018 */
[C---:B------:R-:W-:Y:S01]  /*6310*/  FMUL R25, R78.reuse, R29 ;  /* 0x0000001d4e197220 */ /* 0x040fe20000400000 */
[--C-:B------:R-:W-:Y:S01]  /*6320*/  HADD2.F32 R83, -RZ, R113.reuse.H0_H0 ;  /* 0x20000071ff537230 */ /* 0x100fe20000004100 */
[----:B------:R-:W-:Y:S01]  /*6330*/  F2FP.F16.F32.PACK_AB R127, R27, R22 ;  /* 0x000000161b7f723e */ /* 0x000fe200000000ff */
[C---:B------:R-:W-:Y:S01]  /*6340*/  FMUL R26, R78.reuse, R30 ;  /* 0x0000001e4e1a7220 */ /* 0x040fe20000400000 */
[----:B------:R-:W-:Y:S02]  /*6350*/  HADD2.F32 R82, -RZ, R113.H1_H1 ;  /* 0x30000071ff527230 */ /* 0x000fe40000004100 */
[C---:B------:R-:W-:Y:S01]  /*6360*/  FFMA R25, R81.reuse, R84, R25 ;  /* 0x0000005451197223 */ /* 0x040fe20000000019 */
[C---:B------:R-:W-:Y:S01]  /*6370*/  FMUL R31, R78.reuse, R31 ;  /* 0x0000001f4e1f7220 */ /* 0x040fe20000400000 */
[----:B------:R3:W-:Y:S01]  /*6380*/  STS.128 [R177+0x400], R124 ;  /* 0x0004007cb1007388 */ /* 0x0007e20000000c00 */
[----:B------:R-:W-:Y:S01]  /*6390*/  FFMA R26, R81, R83, R26 ;  /* 0x00000053511a7223 */ /* 0x000fe2000000001a */
[--C-:B------:R-:W-:Y:S01]  /*63a0*/  HADD2.F32 R83, -RZ, R114.reuse.H0_H0 ;  /* 0x20000072ff537230 */ /* 0x100fe20000004100 */
[----:B-1----:R-:W-:Y:S01]  /*63b0*/  F2FP.F16.F32.PACK_AB R92, R25, R24 ;  /* 0x00000018195c723e */ /* 0x002fe200000000ff */
[----:B------:R-:W-:Y:S01]  /*63c0*/  FFMA R31, R81, R82, R31 ;  /* 0x00000052511f7223 */ /* 0x000fe2000000001f */
[C---:B------:R-:W-:Y:S01]  /*63d0*/  FMUL R28, R78.reuse, R32 ;  /* 0x000000204e1c7220 */ /* 0x040fe20000400000 */
[----:B------:R-:W-:Y:S02]  /*63e0*/  HADD2.F32 R82, -RZ, R114.H1_H1 ;  /* 0x30000072ff527230 */ /* 0x000fe40000004100 */
[C---:B------:R-:W-:Y:S01]  /*63f0*/  FMUL R29, R78.reuse, R33 ;  /* 0x000000214e1d7220 */ /* 0x040fe20000400000 */
[--C-:B------:R-:W-:Y:S01]  /*6400*/  HADD2.F32 R85, -RZ, R115.reuse.H0_H0 ;  /* 0x20000073ff557230 */ /* 0x100fe20000004100 */
[----:B------:R-:W-:Y:S01]  /*6410*/  F2FP.F16.F32.PACK_AB R93, R31, R26 ;  /* 0x0000001a1f5d723e */ /* 0x000fe200000000ff */
[C---:B------:R-:W-:Y:S01]  /*6420*/  FFMA R28, R81.reuse, R83, R28 ;  /* 0x00000053511c7223 */ /* 0x040fe2000000001c */
        /* <DEDUP_REMOVED lines=16> */
[----:B------:R-:W-:Y:S01]  /*6530*/  HADD2.F32 R82, -RZ, R121.H1_H1 ;  /* 0x30000079ff527230 */ /* 0x000fe20000004100 */
[----:B------:R1:W-:Y:S01]  /*6540*/  STS.128 [R180+0x400], R92 ;  /* 0x0004005cb4007388 */ /* 0x0003e20000000c00 */
[C---:B------:R-:W-:Y:S01]  /*6550*/  FMUL R39, R78.reuse, R39 ;  /* 0x000000274e277220 */ /* 0x040fe20000400000 */
[----:B--2---:R-:W-:Y:S01]  /*6560*/  F2FP.F16.F32.PACK_AB R116, R33, R32 ;  /* 0x000000202174723e */ /* 0x004fe200000000ff */
[C---:B------:R-:W-:Y:S01]  /*6570*/  FFMA R34, R81.reuse, R83, R34 ;  /* 0x0000005351227223 */ /* 0x040fe20000000022 */
[--C-:B------:R-:W-:Y:S02]  /*6580*/  HADD2.F32 R83, -RZ, R122.reuse.H0_H0 ;  /* 0x2000007aff537230 */ /* 0x100fe40000004100 */
        /* <DEDUP_REMOVED lines=26> */
[----:B---3--:R-:W-:Y:S01]  /*6730*/  F2FP.F16.F32.PACK_AB R124, R41, R40 ;  /* 0x00000028297c723e */ /* 0x008fe200000000ff */
        /* <DEDUP_REMOVED lines=9> */
[C---:B------:R-:W-:Y:S01]  /*67d0*/  FFMA R45, R81.reuse, R84, R45 ;  /* 0x00000054512d7223 */ /* 0x040fe2000000002d */
[C---:B------:R-:W-:Y:S01]  /*67e0*/  FMUL R46, R78.reuse, R50 ;  /* 0x000000324e2e7220 */ /* 0x040fe20000400000 */
[----:B------:R-:W-:Y:S02]  /*67f0*/  HADD2.F32 R82, -RZ, R131.H1_H1 ;  /* 0x30000083ff527230 */ /* 0x000fe40000004100 */
[C---:B------:R-:W-:Y:S01]  /*6800*/  FMUL R51, R78.reuse, R51 ;  /* 0x000000334e337220 */ /* 0x040fe20000400000 */
[C---:B------:R-:W-:Y:S01]  /*6810*/  FMUL R48, R78.reuse, R52 ;  /* 0x000000344e307220 */ /* 0x040fe20000400000 */
[C---:B------:R-:W-:Y:S01]  /*6820*/  FFMA R46, R81.reuse, R83, R46 ;  /* 0x00000053512e7223 */ /* 0x040fe2000000002e */
[--C-:B------:R-:W-:Y:S02]  /*6830*/  HADD2.F32 R83, -RZ, R136.reuse.H0_H0 ;  /* 0x20000088ff537230 */ /* 0x100fe40000004100 */
[C---:B------:R-:W-:Y:S01]  /*6840*/  FFMA R51, R81.reuse, R82, R51 ;  /* 0x0000005251337223 */ /* 0x040fe20000000033 */
[----:B------:R-:W-:Y:S02]  /*6850*/  HADD2.F32 R84, -RZ, R136.H1_H1 ;  /* 0x30000088ff547230 */ /* 0x000fe40000004100 */
[C---:B------:R-:W-:Y:S01]  /*6860*/  FMUL R49, R78.reuse, R53 ;  /* 0x000000354e317220 */ /* 0x040fe20000400000 */
[--C-:B------:R-:W-:Y:S02]  /*6870*/  HADD2.F32 R85, -RZ, R137.reuse.H0_H0 ;  /* 0x20000089ff557230 */ /* 0x100fe40000004100 */
[C---:B------:R-:W-:Y:S01]  /*6880*/  FMUL R50, R78.reuse, R54 ;  /* 0x000000364e327220 */ /* 0x040fe20000400000 */
[----:B------:R-:W-:Y:S02]  /*6890*/  HADD2.F32 R82, -RZ, R137.H1_H1 ;  /* 0x30000089ff527230 */ /* 0x000fe40000004100 */
[C---:B------:R-:W-:Y:S01]  /*68a0*/  FMUL R55, R78.reuse, R55 ;  /* 0x000000374e377220 */ /* 0x040fe20000400000 */
[C---:B------:R-:W-:Y:S01]  /*68b0*/  FFMA R48, R81.reuse, R83, R48 ;  /* 0x0000005351307223 */ /* 0x040fe20000000030 */
[C---:B------:R-:W-:Y:S01]  /*68c0*/  FFMA R49, R81.reuse, R84, R49 ;  /* 0x0000005451317223 */ /* 0x040fe20000000031 */
[C---:B------:R-:W-:Y:S01]  /*68d0*/  FFMA R50, R81.reuse, R85, R50 ;  /* 0x0000005551327223 */ /* 0x040fe20000000032 */
[C---:B------:R-:W-:Y:S01]  /*68e0*/  FFMA R55, R81.reuse, R82, R55 ;  /* 0x0000005251377223 */ /* 0x040fe20000000037 */
[--C-:B------:R-:W-:Y:S02]  /*68f0*/  HADD2.F32 R83, -RZ, R138.reuse.H0_H0 ;  /* 0x2000008aff537230 */ /* 0x100fe40000004100 */
[C---:B------:R-:W-:Y:S01]  /*6900*/  FMUL R52, R78.reuse, R56 ;  /* 0x000000384e347220 */ /* 0x040fe20000400000 */
        /* <DEDUP_REMOVED lines=9> */
[----:B------:R-:W-:Y:S01]  /*69a0*/  FFMA R59, R81, R84, R59 ;  /* 0x00000054513b7223 */ /* 0x000fe2000000003b */
[--C-:B------:R-:W-:Y:S02]  /*69b0*/  HADD2.F32 R82, -RZ, R144.reuse.H0_H0 ;  /* 0x20000090ff527230 */ /* 0x100fe40000004100 */
[C---:B------:R-:W-:Y:S01]  /*69c0*/  FMUL R56, R78.reuse, R60 ;  /* 0x0000003c4e387220 */ /* 0x040fe20000400000 */
[----:B------:R-:W-:Y:S02]  /*69d0*/  HADD2.F32 R84, -RZ, R144.H1_H1 ;  /* 0x30000090ff547230 */ /* 0x000fe40000004100 */
[C---:B------:R-:W-:Y:S01]  /*69e0*/  FMUL R57, R78.reuse, R61 ;  /* 0x0000003d4e397220 */ /* 0x040fe20000400000 */
[--C-:B------:R-:W-:Y:S02]  /*69f0*/  HADD2.F32 R83, -RZ, R145.reuse.H0_H0 ;  /* 0x20000091ff537230 */ /* 0x100fe40000004100 */
[C---:B------:R-:W-:Y:S01]  /*6a00*/  FMUL R58, R78.reuse, R62 ;  /* 0x0000003e4e3a7220 */ /* 0x040fe20000400000 */
[----:B------:R-:W-:Y:S01]  /*6a10*/  F2FP.F16.F32.PACK_AB R126, R45, R44 ;  /* 0x0000002c2d7e723e */ /* 0x000fe200000000ff */
[----:B------:R-:W-:Y:S01]  /*6a20*/  FFMA R56, R81, R82, R56 ;  /* 0x0000005251387223 */ /* 0x000fe20000000038 */
[----:B------:R-:W-:Y:S01]  /*6a30*/  F2FP.F16.F32.PACK_AB R127, R51, R46 ;  /* 0x0000002e337f723e */ /* 0x000fe200000000ff */
[C---:B------:R-:W-:Y:S01]  /*6a40*/  FFMA R57, R81.reuse, R84, R57 ;  /* 0x0000005451397223 */ /* 0x040fe20000000039 */
[C---:B------:R-:W-:Y:S01]  /*6a50*/  FFMA R58, R81.reuse, R83, R58 ;  /* 0x00000053513a7223 */ /* 0x040fe2000000003a */
[----:B------:R-:W-:Y:S02]  /*6a60*/  HADD2.F32 R82, -RZ, R145.H1_H1 ;  /* 0x30000091ff527230 */ /* 0x000fe40000004100 */
[C---:B------:R-:W-:Y:S01]  /*6a70*/  FMUL R63, R78.reuse, R63 ;  /* 0x0000003f4e3f7220 */ /* 0x040fe20000400000 */
[----:B------:R1:W-:Y:S01]  /*6a80*/  STS.128 [R182+0x400], R124 ;  /* 0x0004007cb6007388 */ /* 0x0003e20000000c00 */
[--C-:B------:R-:W-:Y:S02]  /*6a90*/  HADD2.F32 R83, -RZ, R146.reuse.H0_H0 ;  /* 0x20000092ff537230 */ /* 0x100fe40000004100 */
[C---:B------:R-:W-:Y:S01]  /*6aa0*/  FMUL R60, R78.reuse, R64 ;  /* 0x000000404e3c7220 */ /* 0x040fe20000400000 */
[----:B------:R-:W-:Y:S02]  /*6ab0*/  HADD2.F32 R84, -RZ, R146.H1_H1 ;  /* 0x30000092ff547230 */ /* 0x000fe40000004100 */
[C---:B------:R-:W-:Y:S01]  /*6ac0*/  FMUL R61, R78.reuse, R65 ;  /* 0x000000414e3d7220 */ /* 0x040fe20000400000 */
[--C-:B------:R-:W-:Y:S02]  /*6ad0*/  HADD2.F32 R85, -RZ, R147.reuse.H0_H0 ;  /* 0x20000093ff557230 */ /* 0x100fe40000004100 */
[C---:B------:R-:W-:Y:S01]  /*6ae0*/  FMUL R62, R78.reuse, R66 ;  /* 0x000000424e3e7220 */ /* 0x040fe20000400000 */
[----:B------:R-:W-:Y:S02]  /*6af0*/  HADD2.F32 R86, -RZ, R147.H1_H1 ;  /* 0x30000093ff567230 */ /* 0x000fe40000004100 */
[----:B------:R-:W-:Y:S01]  /*6b00*/  FFMA R63, R81, R82, R63 ;  /* 0x00000052513f7223 */ /* 0x000fe2000000003f */
[----:B------:R-:W-:Y:S01]  /*6b10*/  FMUL R67, R78, R67 ;  /* 0x000000434e437220 */ /* 0x000fe20000400000 */
[----:B------:R-:W-:Y:S01]  /*6b20*/  F2FP.F16.F32.PACK_AB R132, R49, R48 ;  /* 0x000000303184723e */ /* 0x000fe200000000ff */
[----:B------:R-:W-:Y:S01]  /*6b30*/  FFMA R60, R81, R83, R60 ;  /* 0x00000053513c7223 */ /* 0x000fe2000000003c */
[----:B------:R-:W-:Y:S01]  /*6b40*/  F2FP.F16.F32.PACK_AB R133, R55, R50 ;  /* 0x000000323785723e */ /* 0x000fe200000000ff */
[----:B------:R-:W-:Y:S01]  /*6b50*/  FFMA R61, R81, R84, R61 ;  /* 0x00000054513d7223 */ /* 0x000fe2000000003d */
[----:B------:R-:W-:Y:S01]  /*6b60*/  F2FP.F16.F32.PACK_AB R134, R53, R52 ;  /* 0x000000343586723e */ /* 0x000fe200000000ff */
[----:B------:R-:W-:Y:S01]  /*6b70*/  FFMA R62, R81, R85, R62 ;  /* 0x00000055513e7223 */ /* 0x000fe2000000003e */
[----:B------:R-:W-:Y:S01]  /*6b80*/  F2FP.F16.F32.PACK_AB R135, R59, R54 ;  /* 0x000000363b87723e */ /* 0x000fe200000000ff */
[----:B------:R-:W-:Y:S01]  /*6b90*/  FFMA R67, R81, R86, R67 ;  /* 0x0000005651437223 */ /* 0x000fe20000000043 */
[----:B------:R-:W-:Y:S02]  /*6ba0*/  F2FP.F16.F32.PACK_AB R140, R57, R56 ;  /* 0x00000038398c723e */ /* 0x000fe400000000ff */
[----:B------:R-:W-:Y:S01]  /*6bb0*/  F2FP.F16.F32.PACK_AB R141, R63, R58 ;  /* 0x0000003a3f8d723e */ /* 0x000fe200000000ff */
[----:B------:R1:W-:Y:S01]  /*6bc0*/  STS.128 [R174+0x400], R132 ;  /* 0x00040084ae007388 */ /* 0x0003e20000000c00 */
[----:B------:R-:W-:Y:S02]  /*6bd0*/  F2FP.F16.F32.PACK_AB R142, R61, R60 ;  /* 0x0000003c3d8e723e */ /* 0x000fe400000000ff */
[----:B------:R-:W-:Y:S05]  /*6be0*/  F2FP.F16.F32.PACK_AB R143, R67, R62 ;  /* 0x0000003e438f723e */ /* 0x000fea00000000ff */
[----:B------:R1:W-:Y:S01]  /*6bf0*/  STS.128 [R181+0x400], R140 ;  /* 0x0004008cb5007388 */ /* 0x0003e20000000c00 */
[----:B------:R-:W-:Y:S01]  /*6c00*/  @!PT LDS RZ, [RZ] ;  /* 0x00000000fffff984 */ /* 0x000fe20000000800 */
[----:B------:R-:W-:Y:S01]  /*6c10*/  @!PT LDS RZ, [RZ] ;  /* 0x00000000fffff984 */ /* 0x000fe20000000800 */
[----:B------:R-:W-:Y:S01]  /*6c20*/  @!PT LDS RZ, [RZ] ;  /* 0x00000000fffff984 */ /* 0x000fe20000000800 */
[----:B------:R-:W-:Y:S01]  /*6c30*/  @!PT LDS RZ, [RZ] ;  /* 0x00000000fffff984 */ /* 0x000fe20000000800 */
[----:B------:R2:W-:Y:S07]  /*6c40*/  MEMBAR.ALL.CTA ;  /* 0x0000000000007992 */ /* 0x0005ee0000008000 */
[----:B--2---:R-:W2:Y:S02]  /*6c50*/  FENCE.VIEW.ASYNC.S ;  /* 0x00000000000073c6 */ /* 0x004ea40000000000 */
[----:B--2---:R-:W-:Y:S06]  /*6c60*/  BAR.SYNC.DEFER_BLOCKING 0x1, 0x80 ;  /* 0x0042000000007b1d */ /* 0x004fec0000010000 */
[----:B------:R-:W-:Y:S05]  /*6c70*/  @P0 BRA `(.L_x_99) ;  /* 0x0000000000280947 */ /* 0x000fea0003800000 */
[----:B------:R-:W-:Y:S02]  /*6c80*/  UIADD3 UR4, UPT, UPT, UR48, 0x400, URZ ;  /* 0x0000040030047890 */ /* 0x000fe4000fffe0ff */
[----:B------:R-:W-:Y:S01]  /*6c90*/  UIADD3 UR6, UP0, UPT, UR52, 0x680, URZ ;  /* 0x0000068034067890 */ /* 0x000fe2000ff1e0ff */
[----:B------:R-:W-:Y:S03]  /*6ca0*/  UMOV UR43, UR36 ;  /* 0x00000024002b7c82 */ /* 0x000fe60008000000 */
[----:B------:R-:W-:Y:S01]  /*6cb0*/  MOV R163, UR4 ;  /* 0x0000000400a37c02 */ /* 0x000fe20008000f00 */
[----:B------:R-:W-:Y:S03]  /*6cc0*/  UIADD3.X UR7, UPT, UPT, URZ, UR53, URZ, UP0, !UPT ;  /* 0x00000035ff077290 */ /* 0x000fe600087fe4ff */
[----:B------:R-:W-:Y:S11]  /*6cd0*/  R2UR UR40, R163 ;  /* 0x00000000a32872ca */ /* 0x000ff600000e0000 */
[----:B------:R-:W-:Y:S02]  /*6ce0*/  @!UPT UIADD3 URZ, UPT, UPT, URZ, URZ, URZ ;  /* 0x000000fffffff290 */ /* 0x000fe4000fffe0ff */
[----:B------:R2:W-:Y:S01]  /*6cf0*/  UTMASTG.3D [UR40], [UR6] ;  /* 0x00000028060073b5 */ /* 0x0005e20008010000 */
[----:B------:R0:W-:Y:S01]  /*6d00*/  UTMACMDFLUSH ;  /* 0x00000000000079b7 */ /* 0x0001e20000000000 */
[----:B--2---:R-:W-:Y:S04]  /*6d10*/  DEPBAR.LE SB0, 0x1 ;  /* 0x000080400000791a */ /* 0x004fe80000000000 */
.L_x_99:
[----:B------:R-:W-:Y:S05]  /*6d20*/  BSYNC.RECONVERGENT B0 ;  /* 0x0000000000007941 */ /* 0x000fea0003800200 */
.L_x_98:
[----:B------:R-:W-:Y:S01]  /*6d30*/  BAR.SYNC.DEFER_BLOCKING 0x1, 0x80 ;  /* 0x0042000000007b1d */ /* 0x000fe20000010000 */
[----:B------:R-:W-:Y:S01]  /*6d40*/  ISETP.NE.AND P1, PT, R176, RZ, PT ;  /* 0x000000ffb000720c */ /* 0x000fe20003f25270 */
[----:B------:R-:W-:Y:S01]  /*6d50*/  UISETP.NE.AND UP0, UPT, UR49, URZ, UPT ;  /* 0x000000ff3100728c */ /* 0x000fe2000bf05270 */
[----:B------:R-:W-:Y:S11]  /*6d60*/  LEA R3, R101, UR48, 0x3 ;  /* 0x0000003065037c11 */ /* 0x000ff6000f8e18ff */
[----:B------:R-:W-:Y:S01]  /*6d70*/  @P1 SHF.L.U32 R2, R167, 0x1f, RZ ;  /* 0x0000001fa7021819 */ /* 0x000fe200000006ff */
[----:B------:R-:W-:Y:S06]  /*6d80*/  BRA.U !UP0, `(.L_x_100) ;  /* 0x0000000108247547 */ /* 0x000fec000b800000 */
[----:B------:R-:W-:Y:S01]  /*6d90*/  IMAD.U32 R5, RZ, RZ, UR51 ;  /* 0x00000033ff057e24 */ /* 0x000fe2000f8e00ff */
[----:B------:R-:W-:Y:S01]  /*6da0*/  MOV R0, UR37 ;  /* 0x0000002500007c02 */ /* 0x000fe20008000f00 */
[----:B------:R-:W-:Y:S03]  /*6db0*/  UIADD3 UR51, UPT, UPT, UR51, 0x1, URZ ;  /* 0x0000000133337890 */ /* 0x000fe6000fffe0ff */
[----:B------:R-:W-:Y:S01]  /*6dc0*/  @P1 LEA R5, R5, UR48, 0x3 ;  /* 0x0000003005051c11 */ /* 0x000fe2000f8e18ff */
[----:B------:R-:W-:Y:S04]  /*6dd0*/  UISETP.NE.AND UP0, UPT, UR51, 0x4, UPT ;  /* 0x000000043300788c */ /* 0x000fe8000bf05270 */
[----:B------:R-:W-:Y:S01]  /*6de0*/  @P1 VIADD R5, R5, 0x80 ;  /* 0x0000008005051836 */ /* 0x000fe20000000000 */
[----:B------:R-:W-:Y:S04]  /*6df0*/  USEL UR51, UR51, URZ, UP0 ;  /* 0x000000ff33337287 */ /* 0x000fe80008000000 */
[----:B------:R-:W-:Y:S04]  /*6e00*/  @P1 PRMT R0, R0, 0x654, R5 ;  /* 0x0000065400001816 */ /* 0x000fe80000000005 */
[----:B------:R2:W-:Y:S04]  /*6e10*/  @P1 SYNCS.ARRIVE.TRANS64.RED.A1T0 RZ, [R0+URZ], RZ ;  /* 0x000000ff00ff19a7 */ /* 0x0005e800081004ff */
.L_x_100:
[----:B------:R-:W3:Y:S01]  /*6e20*/  @P1 SYNCS.PHASECHK.TRANS64.TRYWAIT P0, [R3+URZ+0x60], R2 ;  /* 0x00006002030015a7 */ /* 0x000ee200080011ff */
[----:B------:R-:W-:Y:S01]  /*6e30*/  BSSY B1, `(.L_x_101) ;  /* 0x000001f000017945 */ /* 0x000fe20003800000 */
[----:B---3--:R-:W-:Y:S03]  /*6e40*/  @P1 SEL R103, RZ, 0x1, !P0 ;  /* 0x00000001ff671807 */ /* 0x008fe60004000000 */
[----:B------:R-:W-:Y:S05]  /*6e50*/  @!P1 BRA `(.L_x_102) ;  /* 0x0000000000709947 */ /* 0x000fea0003800000 */
[----:B------:R-:W-:Y:S01]  /*6e60*/  ISETP.NE.AND P1, PT, R108, RZ, PT ;  /* 0x000000ff6c00720c */ /* 0x000fe20003f25270 */
[----:B------:R-:W-:Y:S01]  /*6e70*/  BSSY B0, `(.L_x_103) ;  /* 0x000000b000007945 */ /* 0x000fe20003800000 */
[----:B------:R-:W-:Y:S11]  /*6e80*/  ISETP.NE.AND P0, PT, R103, RZ, PT ;  /* 0x000000ff6700720c */ /* 0x000ff60003f05270 */
[----:B------:R-:W-:Y:S05]  /*6e90*/  @P1 IMAD R4, R101, 0x4000, R178 ;  /* 0x0000400065041824 */ /* 0x000fea00078e02b2 */
[----:B------:R-:W-:Y:S04]  /*6ea0*/  @P1 IADD3 R9, PT, PT, R4, UR48, RZ ;  /* 0x0000003004091c10 */ /* 0x000fe8000fffe0ff */
[----:B------:R-:W-:Y:S01]  /*6eb0*/  @P1 IADD3 R7, PT, PT, R102, R9, RZ ;  /* 0x0000000966071210 */ /* 0x000fe20007ffe0ff */
[--C-:B------:R-:W-:Y:S02]  /*6ec0*/  @P1 IMAD.IADD R5, R100, 0x1, R9.reuse ;  /* 0x0000000164051824 */ /* 0x100fe400078e0209 */
[----:B------:R-:W-:Y:S01]  /*6ed0*/  @P1 IMAD.IADD R2, R110, 0x1, R9 ;  /* 0x000000016e021824 */ /* 0x000fe200078e0209 */
[----:B------:R-:W-:Y:S06]  /*6ee0*/  @P0 BRA `(.L_x_104) ;  /* 0x00000000000c0947 */ /* 0x000fec0003800000 */
[----:B--2---:R-:W-:Y:S04]  /*6ef0*/  SHF.L.U32 R0, R167, 0x1f, RZ ;  /* 0x0000001fa7007819 */ /* 0x004fe800000006ff */
[----:B------:R-:W2:Y:S02]  /*6f00*/  SYNCS.PHASECHK.TRANS64.TRYWAIT P0, [R3+URZ+0x60], R0 ;  /* 0x00006000030075a7 */ /* 0x000ea400080011ff */
[----:B--2---:R-:W-:Y:S05]  /*6f10*/  @!P0 BRA `(.L_x_105) ;  /* 0x00000048003c8947 */ /* 0x004fea0003800000 */
.L_x_104:
[----:B------:R-:W-:Y:S05]  /*6f20*/  BSYNC B0 ;  /* 0x0000000000007941 */ /* 0x000fea0003800000 */
.L_x_103:
[----:B------:R-:W-:Y:S01]  /*6f30*/  ISETP.NE.AND P0, PT, R108, RZ, PT ;  /* 0x000000ff6c00720c */ /* 0x000fe20003f05270 */
[----:B------:R-:W-:Y:S11]  /*6f40*/  VIADD R101, R101, 0x1 ;  /* 0x0000000165657836 */ /* 0x000ff60000000000 */
[----:B------:R-:W-:Y:S01]  /*6f50*/  @!UPT UIADD3 URZ, UPT, UPT, URZ, URZ, URZ ;  /* 0x000000fffffff290 */ /* 0x000fe2000fffe0ff */
[----:B------:R3:W4:Y:S01]  /*6f60*/  @P0 LDS.128 R88, [R4+UR48+0x400] ;  /* 0x0004003004580984 */ /* 0x0007220008000c00 */
[--C-:B--2---:R-:W-:Y:S01]  /*6f70*/  @P0 IMAD.IADD R3, R102, 0x1, R5.reuse ;  /* 0x0000000166030824 */ /* 0x104fe200078e0205 */
[C---:B------:R-:W-:Y:S01]  /*6f80*/  @P0 IADD3 R0, PT, PT, R110.reuse, R7, RZ ;  /* 0x000000076e000210 */ /* 0x040fe20007ffe0ff */
[C---:B------:R-:W-:Y:S01]  /*6f90*/  @P0 IMAD.IADD R6, R110.reuse, 0x1, R5 ;  /* 0x000000016e060824 */ /* 0x040fe200078e0205 */
[----:B------:R3:W2:Y:S02]  /*6fa0*/  @P0 LDS.128 R96, [R2+0x400] ;  /* 0x0004000002600984 */ /* 0x0006a40000000c00 */
[----:B------:R-:W-:Y:S02]  /*6fb0*/  @P0 IADD3 R8, PT, PT, R110, R3, RZ ;  /* 0x000000036e080210 */ /* 0x000fe40007ffe0ff */
[----:B------:R3:W1:Y:S04]  /*6fc0*/  @P0 LDS.128 R104, [R7+0x400] ;  /* 0x0004000007680984 */ /* 0x0006680000000c00 */
[----:B------:R3:W1:Y:S04]  /*6fd0*/  @P0 LDS.128 R112, [R0+0x400] ;  /* 0x0004000000700984 */ /* 0x0006680000000c00 */
[----:B------:R3:W1:Y:S04]  /*6fe0*/  @P0 LDS.128 R120, [R5+0x400] ;  /* 0x0004000005780984 */ /* 0x0006680000000c00 */
[----:B------:R3:W1:Y:S04]  /*6ff0*/  @P0 LDS.128 R128, [R6+0x400] ;  /* 0x0004000006800984 */ /* 0x0006680000000c00 */
[----:B------:R3:W1:Y:S04]  /*7000*/  @P0 LDS.128 R136, [R3+0x400] ;  /* 0x0004000003880984 */ /* 0x0006680000000c00 */
[----:B------:R3:W1:Y:S02]  /*7010*/  @P0 LDS.128 R144, [R8+0x400] ;  /* 0x0004000008900984 */ /* 0x0006640000000c00 */
.L_x_102:
[----:B------:R-:W-:Y:S05]  /*7020*/  BSYNC B1 ;  /* 0x0000000000017941 */ /* 0x000fea0003800000 */
.L_x_101:
[----:B---3--:R-:W-:Y:S05]  /*7030*/  VIADD R3, R80, 0x40 ;  /* 0x0000004050037836 */ /* 0x008fea0000000000 */
[----:B------:R-:W-:Y:S04]  /*7040*/  SHF.R.U32.HI R3, RZ, 0x15, R3 ;  /* 0x00000015ff037819 */ /* 0x000fe80000011603 */
[----:B------:R-:W-:Y:S11]  /*7050*/  LOP3.LUT P0, RZ, R3, 0x3, R162, 0x48, !PT ;  /* 0x0000000303ff7812 */ /* 0x000ff600078048a2 */
[----:B------:R-:W-:Y:S02]  /*7060*/  @!UPT UIADD3 URZ, UPT, UPT, URZ, URZ, URZ ;  /* 0x000000fffffff290 */ /* 0x000fe4000fffe0ff */
[----:B------:R-:W-:Y:S05]  /*7070*/  @!P0 BRA `(.L_x_106) ;  /* 0x0000000000408947 */ /* 0x000fea0003800000 */
[----:B------:R-:W3:Y:S01]  /*7080*/  LDCU.64 UR8, c[0x4][0x70] ;  /* 0x01000e00ff0877ac */ /* 0x000ee20008000a00 */
[----:B------:R-:W-:Y:S01]  /*7090*/  MOV R3, 0x0 ;  /* 0x0000000000037802 */ /* 0x000fe20000000f00 */
[----:B------:R-:W-:Y:S02]  /*70a0*/  HFMA2 R12, -RZ, RZ, 0, 5.9604644775390625e-08 ;  /* 0x00000001ff0c7431 */ /* 0x000fe400000001ff */
[----:B------:R-:W-:Y:S02]  /*70b0*/  IMAD.MOV.U32 R8, RZ, RZ, 0x192 ;  /* 0x00000192ff087424 */ /* 0x000fe400078e00ff */
[----:B------:R-:W-:Y:S01]  /*70c0*/  IMAD.MOV.U32 R13, RZ, RZ, RZ ;  /* 0x000000ffff0d7224 */ /* 0x000fe200078e00ff */
[----:B------:R-:W5:Y:S01]  /*70d0*/  LDCU.64 UR6, c[0x4][0x78] ;  /* 0x01000f00ff0677ac */ /* 0x000f620008000a00 */
[----:B------:R-:W1:Y:S01]  /*70e0*/  LDC.64 R2, c[0x4][R3] ;  /* 0x0100000003027b82 */ /* 0x000e620000000a00 */
[----:B------:R-:W2:Y:S01]  /*70f0*/  LDCU.64 UR4, c[0x4][0x10] ;  /* 0x01000200ff0477ac */ /* 0x000ea20008000a00 */
[----:B---3--:R-:W-:Y:S01]  /*7100*/  MOV R5, UR9 ;  /* 0x0000000900057c02 */ /* 0x008fe20008000f00 */
[----:B------:R-:W-:Y:S01]  /*7110*/  IMAD.U32 R4, RZ, RZ, UR8 ;  /* 0x00000008ff047e24 */ /* 0x000fe2000f8e00ff */
[----:B-----5:R-:W-:Y:S01]  /*7120*/  MOV R7, UR7 ;  /* 0x0000000700077c02 */ /* 0x020fe20008000f00 */
[----:B------:R-:W-:Y:S01]  /*7130*/  IMAD.U32 R6, RZ, RZ, UR6 ;  /* 0x00000006ff067e24 */ /* 0x000fe2000f8e00ff */
[----:B--2---:R-:W-:Y:S01]  /*7140*/  MOV R11, UR5 ;  /* 0x00000005000b7c02 */ /* 0x004fe20008000f00 */
[----:B------:R-:W-:Y:S02]  /*7150*/  IMAD.U32 R10, RZ, RZ, UR4 ;  /* 0x00000004ff0a7e24 */ /* 0x000fe4000f8e00ff */
[----:B------:R-:W-:Y:S07]  /*7160*/  LEPC R20, `(.L_x_106) ;  /* 0x000000001014794e */ /* 0x000fee0000000000 */
[----:B-1--4-:R-:W-:Y:S05]  /*7170*/  CALL.ABS.NOINC R2 ;  /* 0x0000000002007343 */ /* 0x012fea0003c00000 */
.L_x_106:
[----:B------:R-:W-:Y:S05]  /*7180*/  WARPSYNC.ALL ;  /* 0x0000000000007948 */ /* 0x000fea0003800000 */
[----:B------:R-:W-:Y:S01]  /*7190*/  R2UR UR4, R80 ;  /* 0x00000000500472ca */ /* 0x000fe200000e0000 */
[--C-:B----4-:R-:W-:Y:S01]  /*71a0*/  HADD2.F32 R82, -RZ, R88.reuse.H0_H0 ;  /* 0x20000058ff527230 */ /* 0x110fe20000004100 */
[----:B------:R-:W-:Y:S01]  /*71b0*/  ISETP.NE.AND P6, PT, R176, RZ, PT ;  /* 0x000000ffb000720c */ /* 0x000fe20003fc5270 */
[----:B------:R-:W-:Y:S01]  /*71c0*/  HADD2.F32 R83, -RZ, R88.H1_H1 ;  /* 0x30000058ff537230 */ /* 0x000fe20000004100 */
[----:B--2---:R-:W-:Y:S01]  /*71d0*/  MOV R0, UR51 ;  /* 0x0000003300007c02 */ /* 0x004fe20008000f00 */
[--C-:B------:R-:W-:Y:S01]  /*71e0*/  HADD2.F32 R84, -RZ, R89.reuse.H0_H0 ;  /* 0x20000059ff547230 */ /* 0x100fe20000004100 */
[----:B------:R-:W-:Y:S01]  /*71f0*/  MOV R85, UR37 ;  /* 0x0000002500557c02 */ /* 0x000fe20008000f00 */
[----:B------:R-:W-:Y:S01]  /*7200*/  HADD2.F32 R86, -RZ, R89.H1_H1 ;  /* 0x30000059ff567230 */ /* 0x000fe20000004100 */
[----:B------:R-:W-:Y:S01]  /*7210*/  ISETP.NE.AND P0, PT, R170, RZ, PT ;  /* 0x000000ffaa00720c */ /* 0x000fe20003f05270 */
[----:B------:R-:W-:Y:S04]  /*7220*/  BSSY.RECONVERGENT B0, `(.L_x_107) ;  /* 0x00000fc000007945 */ /* 0x000fe80003800200 */
[----:B------:R-:W2:Y:S02]  /*7230*/  LDTM.x64 R4, tmem[UR4+0x40] ;  /* 0x00004004000479ee */ /* 0x000ea40008340000 */
[----:B------:R-:W-:Y:S04]  /*7240*/  @P6 LEA R0, R0, UR48, 0x3 ;  /* 0x0000003000006c11 */ /* 0x000fe8000f8e18ff */
[----:B------:R-:W-:Y:S04]  /*7250*/  @P6 IADD3 R0, PT, PT, R0, 0x80, RZ ;  /* 0x0000008000006810 */ /* 0x000fe80007ffe0ff */
[----:B------:R-:W-:Y:S01]  /*7260*/  @P6 PRMT R85, R85, 0x654, R0 ;  /* 0x0000065455556816 */ /* 0x000fe20000000000 */
[C---:B--2---:R-:W-:Y:S01]  /*7270*/  FMUL R0, R78.reuse, R4 ;  /* 0x000000044e007220 */ /* 0x044fe20000400000 */
[C---:B------:R-:W-:Y:S01]  /*7280*/  FMUL R2, R78.reuse, R5 ;  /* 0x000000054e027220 */ /* 0x040fe20000400000 */
[C---:B------:R-:W-:Y:S01]  /*7290*/  FMUL R3, R78.reuse, R6 ;  /* 0x000000064e037220 */ /* 0x040fe20000400000 */
[C---:B------:R-:W-:Y:S01]  /*72a0*/  FMUL R7, R78.reuse, R7 ;  /* 0x000000074e077220 */ /* 0x040fe20000400000 */
[C---:B------:R-:W-:Y:S01]  /*72b0*/  FFMA R0, R81.reuse, R82, R0 ;  /* 0x0000005251007223 */ /* 0x040fe20000000000 */
[C---:B------:R-:W-:Y:S01]  /*72c0*/  FFMA R2, R81.reuse, R83, R2 ;  /* 0x0000005351027223 */ /* 0x040fe20000000002 */
[--C-:B------:R-:W-:Y:S02]  /*72d0*/  HADD2.F32 R83, -RZ, R90.reuse.H0_H0 ;  /* 0x2000005aff537230 */ /* 0x100fe40000004100 */
[C---:B------:R-:W-:Y:S01]  /*72e0*/  FFMA R3, R81.reuse, R84, R3 ;  /* 0x0000005451037223 */ /* 0x040fe20000000003 */
[----:B------:R-:W-:Y:S01]  /*72f0*/  FFMA R7, R81, R86, R7 ;  /* 0x0000005651077223 */ /* 0x000fe20000000007 */
[----:B------:R-:W-:Y:S01]  /*7300*/  FMUL R4, R78, R8 ;  /* 0x000000084e047220 */ /* 0x000fe20000400000 */
[----:B-1----:R-:W-:Y:S01]  /*7310*/  F2FP.F16.F32.PACK_AB R92, R2, R0 ;  /* 0x00000000025c723e */ /* 0x002fe200000000ff */
[----:B------:R-:W-:Y:S02]  /*7320*/  HADD2.F32 R82, -RZ, R90.H1_H1 ;  /* 0x3000005aff527230 */ /* 0x000fe40000004100 */
[C---:B------:R-:W-:Y:S01]  /*7330*/  FMUL R5, R78.reuse, R9 ;  /* 0x000000094e057220 */ /* 0x040fe20000400000 */
[----:B------:R-:W-:Y:S01]  /*7340*/  F2FP.F16.F32.PACK_AB R93, R7, R3 ;  /* 0x00000003075d723e */ /* 0x000fe200000000ff */
        /* <DEDUP_REMOVED lines=19> */
[----:B------:R1:W-:Y:S01]  /*7480*/  STS.128 [R178+UR48+0x4400], R92 ;  /* 0x0044005cb2007988 */ /* 0x0003e20008000c30 */
        /* <DEDUP_REMOVED lines=8> */
[C---:B------:R-:W-:Y:S01]  /*7510*/  FMUL R14, R78.reuse, R18 ;  /* 0x000000124e0e7220 */ /* 0x040fe20000400000 */
[----:B------:R-:W-:Y:S01]  /*7520*/  F2FP.F16.F32.PACK_AB R117, R15, R10 ;  /* 0x0000000a0f75723e */ /* 0x000fe200000000ff */
[C---:B------:R-:W-:Y:S01]  /*7530*/  FFMA R12, R81.reuse, R3, R12 ;  /* 0x00000003510c7223 */ /* 0x040fe2000000000c */
[--C-:B------:R-:W-:Y:S02]  /*7540*/  HADD2.F32 R3, -RZ, R99.reuse.H0_H0 ;  /* 0x20000063ff037230 */ /* 0x100fe40000004100 */
[C---:B------:R-:W-:Y:S01]  /*7550*/  FFMA R13, R81.reuse, R0, R13 ;  /* 0x00000000510d7223 */ /* 0x040fe2000000000d */
[----:B------:R-:W-:Y:S02]  /*7560*/  HADD2.F32 R2, -RZ, R99.H1_H1 ;  /* 0x30000063ff027230 */ /* 0x000fe40000004100 */
[C---:B------:R-:W-:Y:S01]  /*7570*/  FMUL R19, R78.reuse, R19 ;  /* 0x000000134e137220 */ /* 0x040fe20000400000 */
[--C-:B------:R-:W-:Y:S02]  /*7580*/  HADD2.F32 R83, -RZ, R104.reuse.H0_H0 ;  /* 0x20000068ff537230 */ /* 0x100fe40000004100 */
[----:B------:R-:W-:Y:S01]  /*7590*/  FFMA R14, R81, R3, R14 ;  /* 0x00000003510e7223 */ /* 0x000fe2000000000e */
[----:B------:R-:W-:Y:S01]  /*75a0*/  F2FP.F16.F32.PACK_AB R118, R13, R12 ;  /* 0x0000000c0d76723e */ /* 0x000fe200000000ff */
        /* <DEDUP_REMOVED lines=38> */
[C---:B------:R-:W-:Y:S01]  /*7810*/  FMUL R31, R78.reuse, R31 ;  /* 0x0000001f4e1f7220 */ /* 0x040fe20000400000 */
[----:B------:R3:W-:Y:S01]  /*7820*/  STS.128 [R177+0x4400], R124 ;  /* 0x0044007cb1007388 */ /* 0x0007e20000000c00 */
[--C-:B------:R-:W-:Y:S02]  /*7830*/  HADD2.F32 R3, -RZ, R114.reuse.H0_H0 ;  /* 0x20000072ff037230 */ /* 0x100fe40000004100 */
[----:B------:R-:W-:Y:S01]  /*7840*/  FFMA R26, R81, R0, R26 ;  /* 0x00000000511a7223 */ /* 0x000fe2000000001a */
[----:B------:R-:W-:Y:S01]  /*7850*/  HADD2.F32 R0, -RZ, R113.H1_H1 ;  /* 0x30000071ff007230 */ /* 0x000fe20000004100 */
[----:B------:R-:W-:Y:S01]  /*7860*/  F2FP.F16.F32.PACK_AB R132, R25, R24 ;  /* 0x000000181984723e */ /* 0x000fe200000000ff */
[C---:B------:R-:W-:Y:S01]  /*7870*/  FMUL R28, R78.reuse, R32 ;  /* 0x000000204e1c7220 */ /* 0x040fe20000400000 */
[----:B------:R-:W-:Y:S02]  /*7880*/  HADD2.F32 R2, -RZ, R114.H1_H1 ;  /* 0x30000072ff027230 */ /* 0x000fe40000004100 */
[C---:B------:R-:W-:Y:S01]  /*7890*/  FMUL R29, R78.reuse, R33 ;  /* 0x000000214e1d7220 */ /* 0x040fe20000400000 */
[--C-:B------:R-:W-:Y:S02]  /*78a0*/  HADD2.F32 R83, -RZ, R115.reuse.H0_H0 ;  /* 0x20000073ff537230 */ /* 0x100fe40000004100 */
[C---:B------:R-:W-:Y:S01]  /*78b0*/  FFMA R31, R81.reuse, R0, R31 ;  /* 0x00000000511f7223 */ /* 0x040fe2000000001f */
[C---:B------:R-:W-:Y:S01]  /*78c0*/  FFMA R28, R81.reuse, R3, R28 ;  /* 0x00000003511c7223 */ /* 0x040fe2000000001c */
[----:B------:R-:W-:Y:S01]  /*78d0*/  FFMA R29, R81, R2, R29 ;  /* 0x00000002511d7223 */ /* 0x000fe2000000001d */
[C---:B------:R-:W-:Y:S01]  /*78e0*/  FMUL R30, R78.reuse, R34 ;  /* 0x000000224e1e7220 */ /* 0x040fe20000400000 */
[----:B------:R-:W-:Y:S01]  /*78f0*/  HADD2.F32 R82, -RZ, R115.H1_H1 ;  /* 0x30000073ff527230 */ /* 0x000fe20000004100 */
[----:B------:R-:W-:Y:S01]  /*7900*/  F2FP.F16.F32.PACK_AB R133, R31, R26 ;  /* 0x0000001a1f85723e */ /* 0x000fe200000000ff */
        /* <DEDUP_REMOVED lines=16> */
[----:B-1----:R-:W-:Y:S01]  /*7a10*/  F2FP.F16.F32.PACK_AB R92, R33, R32 ;  /* 0x00000020215c723e */ /* 0x002fe200000000ff */
        /* <DEDUP_REMOVED lines=42> */
[--C-:B------:R-:W-:Y:S02]  /*7cc0*/  HADD2.F32 R3, -RZ, R136.reuse.H0_H0 ;  /* 0x20000088ff037230 */ /* 0x100fe40000004100 */
[C---:B------:R-:W-:Y:S01]  /*7cd0*/  FFMA R46, R81.reuse, R83, R46 ;  /* 0x00000053512e7223 */ /* 0x040fe2000000002e */
[C---:B------:R-:W-:Y:S01]  /*7ce0*/  FMUL R48, R78.reuse, R52 ;  /* 0x000000344e307220 */ /* 0x040fe20000400000 */
        /* <DEDUP_REMOVED lines=17> */
[C---:B------:R-:W-:Y:S01]  /*7e00*/  FFMA R52, R81.reuse, R0, R52 ;  /* 0x0000000051347223 */ /* 0x040fe20000000034 */
[C---:B------:R-:W-:Y:S01]  /*7e10*/  FFMA R53, R81.reuse, R2, R53 ;  /* 0x0000000251357223 */ /* 0x040fe20000000035 */
[----:B------:R-:W-:Y:S02]  /*7e20*/  HADD2.F32 R0, -RZ, R139.H1_H1 ;  /* 0x3000008bff007230 */ /* 0x000fe40000004100 */
[----:B------:R-:W-:Y:S01]  /*7e30*/  FFMA R54, R81, R3, R54 ;  /* 0x0000000351367223 */ /* 0x000fe20000000036 */
[C---:B------:R-:W-:Y:S01]  /*7e40*/  FMUL R59, R78.reuse, R59 ;  /* 0x0000003b4e3b7220 */ /* 0x040fe20000400000 */
[--C-:B------:R-:W-:Y:S02]  /*7e50*/  HADD2.F32 R3, -RZ, R144.reuse.H0_H0 ;  /* 0x20000090ff037230 */ /* 0x100fe40000004100 */
[C---:B------:R-:W-:Y:S01]  /*7e60*/  FMUL R56, R78.reuse, R60 ;  /* 0x0000003c4e387220 */ /* 0x040fe20000400000 */
[----:B------:R-:W-:Y:S02]  /*7e70*/  HADD2.F32 R2, -RZ, R144.H1_H1 ;  /* 0x30000090ff027230 */ /* 0x000fe40000004100 */
[C---:B------:R-:W-:Y:S01]  /*7e80*/  FMUL R57, R78.reuse, R61 ;  /* 0x0000003d4e397220 */ /* 0x040fe20000400000 */
[--C-:B------:R-:W-:Y:S01]  /*7e90*/  HADD2.F32 R83, -RZ, R145.reuse.H0_H0 ;  /* 0x20000091ff537230 */ /* 0x100fe20000004100 */
[----:B------:R-:W-:Y:S01]  /*7ea0*/  F2FP.F16.F32.PACK_AB R118, R45, R44 ;  /* 0x0000002c2d76723e */ /* 0x000fe200000000ff */
[C---:B------:R-:W-:Y:S01]  /*7eb0*/  FMUL R58, R78.reuse, R62 ;  /* 0x0000003e4e3a7220 */ /* 0x040fe20000400000 */
[----:B------:R-:W-:Y:S01]  /*7ec0*/  F2FP.F16.F32.PACK_AB R119, R51, R46 ;  /* 0x0000002e3377723e */ /* 0x000fe200000000ff */
[C---:B------:R-:W-:Y:S01]  /*7ed0*/  FFMA R59, R81.reuse, R0, R59 ;  /* 0x00000000513b7223 */ /* 0x040fe2000000003b */
[C---:B------:R-:W-:Y:S01]  /*7ee0*/  FFMA R56, R81.reuse, R3, R56 ;  /* 0x0000000351387223 */ /* 0x040fe20000000038 */
[----:B------:R-:W-:Y:S02]  /*7ef0*/  HADD2.F32 R0, -RZ, R145.H1_H1 ;  /* 0x30000091ff007230 */ /* 0x000fe40000004100 */
[C---:B------:R-:W-:Y:S01]  /*7f00*/  FFMA R57, R81.reuse, R2, R57 ;  /* 0x0000000251397223 */ /* 0x040fe20000000039 */
[----:B------:R1:W-:Y:S01]  /*7f10*/  STS.128 [R182+0x4400], R116 ;  /* 0x00440074b6007388 */ /* 0x0003e20000000c00 */
[C---:B------:R-:W-:Y:S01]  /*7f20*/  FMUL R63, R78.reuse, R63 ;  /* 0x0000003f4e3f7220 */ /* 0x040fe20000400000 */
[--C-:B------:R-:W-:Y:S02]  /*7f30*/  HADD2.F32 R3, -RZ, R146.reuse.H0_H0 ;  /* 0x20000092ff037230 */ /* 0x100fe40000004100 */
[C---:B------:R-:W-:Y:S01]  /*7f40*/  FFMA R58, R81.reuse, R83, R58 ;  /* 0x00000053513a7223 */ /* 0x040fe2000000003a */
        /* <DEDUP_REMOVED lines=8> */
[----:B---3--:R-:W-:Y:S01]  /*7fd0*/  F2FP.F16.F32.PACK_AB R124, R49, R48 ;  /* 0x00000030317c723e */ /* 0x008fe200000000ff */
[----:B------:R-:W-:Y:S01]  /*7fe0*/  FFMA R60, R81, R3, R60 ;  /* 0x00000003513c7223 */ /* 0x000fe2000000003c */
[----:B------:R-:W-:Y:S01]  /*7ff0*/  F2FP.F16.F32.PACK_AB R125, R55, R50 ;  /* 0x00000032377d723e */ /* 0x000fe200000000ff */
[----:B------:R-:W-:Y:S01]  /*8000*/  FFMA R61, R81, R2, R61 ;  /* 0x00000002513d7223 */ /* 0x000fe2000000003d */
[----:B------:R-:W-:Y:S01]  /*8010*/  F2FP.F16.F32.PACK_AB R126, R53, R52 ;  /* 0x00000034357e723e */ /* 0x000fe200000000ff */
[----:B------:R-:W-:Y:S01]  /*8020*/  FFMA R62, R81, R83, R62 ;  /* 0x00000053513e7223 */ /* 0x000fe2000000003e */
[----:B------:R-:W-:Y:S01]  /*8030*/  F2FP.F16.F32.PACK_AB R127, R59, R54 ;  /* 0x000000363b7f723e */ /* 0x000fe200000000ff */
[----:B------:R-:W-:Y:S01]  /*8040*/  FFMA R67, R81, R82, R67 ;  /* 0x0000005251437223 */ /* 0x000fe20000000043 */
[----:B----4-:R-:W-:Y:S02]  /*8050*/  F2FP.F16.F32.PACK_AB R132, R57, R56 ;  /* 0x000000383984723e */ /* 0x010fe400000000ff */
[----:B------:R-:W-:Y:S01]  /*8060*/  F2FP.F16.F32.PACK_AB R133, R63, R58 ;  /* 0x0000003a3f85723e */ /* 0x000fe200000000ff */
[----:B------:R1:W-:Y:S01]  /*8070*/  STS.128 [R174+0x4400], R124 ;  /* 0x0044007cae007388 */ /* 0x0003e20000000c00 */
[----:B------:R-:W-:Y:S02]  /*8080*/  F2FP.F16.F32.PACK_AB R134, R61, R60 ;  /* 0x0000003c3d86723e */ /* 0x000fe400000000ff */
[----:B------:R-:W-:Y:S02]  /*8090*/  F2FP.F16.F32.PACK_AB R135, R67, R62 ;  /* 0x0000003e4387723e */ /* 0x000fe400000000ff */
[----:B------:R-:W-:Y:S02]  /*80a0*/  LEA R0, R101, UR48, 0x3 ;  /* 0x0000003065007c11 */ /* 0x000fe4000f8e18ff */
[----:B------:R-:W-:Y:S01]  /*80b0*/  @P6 SHF.L.U32 R3, R167, 0x1f, RZ ;  /* 0x0000001fa7036819 */ /* 0x000fe200000006ff */
        /* <DEDUP_REMOVED lines=9> */
[----:B------:R-:W-:Y:S02]  /*8150*/  UIADD3 UR8, UP0, UPT, UR52, 0x680, URZ ;  /* 0x0000068034087890 */ /* 0x000fe4000ff1e0ff */
[----:B------:R-:W-:Y:S02]  /*8160*/  UIADD3 UR5, UPT, UPT, UR41, 0x40, URZ ;  /* 0x0000004029057890 */ /* 0x000fe4000fffe0ff */
[----:B------:R-:W-:Y:S02]  /*8170*/  UIADD3 UR4, UPT, UPT, UR48, 0x4400, URZ ;  /* 0x0000440030047890 */ /* 0x000fe4000fffe0ff */
[----:B------:R-:W-:Y:S01]  /*8180*/  UIADD3.X UR9, UPT, UPT, URZ, UR53, URZ, UP0, !UPT ;  /* 0x00000035ff097290 */ /* 0x000fe200087fe4ff */
[----:B------:R-:W-:Y:S01]  /*8190*/  UMOV UR6, UR42 ;  /* 0x0000002a00067c82 */ /* 0x000fe20008000000 */
[----:B------:R-:W-:Y:S07]  /*81a0*/  UMOV UR7, UR36 ;  /* 0x0000002400077c82 */ /* 0x000fee0008000000 */
[----:B------:R2:W-:Y:S01]  /*81b0*/  UTMASTG.3D [UR4], [UR8] ;  /* 0x00000004080073b5 */ /* 0x0005e20008010000 */
[----:B------:R0:W-:Y:S01]  /*81c0*/  UTMACMDFLUSH ;  /* 0x00000000000079b7 */ /* 0x0001e20000000000 */
[----:B--2---:R-:W-:Y:S04]  /*81d0*/  DEPBAR.LE SB0, 0x1 ;  /* 0x000080400000791a */ /* 0x004fe80000000000 */
.L_x_108:
[----:B------:R-:W-:Y:S05]  /*81e0*/  BSYNC.RECONVERGENT B0 ;  /* 0x0000000000007941 */ /* 0x000fea0003800200 */
.L_x_107:
[----:B------:R-:W-:Y:S01]  /*81f0*/  BAR.SYNC.DEFER_BLOCKING 0x1, 0x80 ;  /* 0x0042000000007b1d */ /* 0x000fe20000010000 */
[----:B------:R-:W-:Y:S04]  /*8200*/  UIADD3 UR40, UPT, UPT, UR51, 0x1, URZ ;  /* 0x0000000133287890 */ /* 0x000fe8000fffe0ff */
[----:B------:R-:W-:Y:S04]  /*8210*/  UISETP.NE.AND UP0, UPT, UR40, 0x4, UPT ;  /* 0x000000042800788c */ /* 0x000fe8000bf05270 */
[----:B------:R-:W-:Y:S01]  /*8220*/  USEL UR40, UR40, URZ, UP0 ;  /* 0x000000ff28287287 */ /* 0x000fe20008000000 */
[----:B------:R2:W-:Y:S01]  /*8230*/  @P6 SYNCS.ARRIVE.TRANS64.RED.A1T0 RZ, [R85+URZ], RZ ;  /* 0x000000ff55ff69a7 */ /* 0x0005e200081004ff */
[----:B------:R-:W-:Y:S01]  /*8240*/  BSSY B1, `(.L_x_109) ;  /* 0x0000020000017945 */ /* 0x000fe20003800000 */
[----:B------:R-:W3:Y:S02]  /*8250*/  @P6 SYNCS.PHASECHK.TRANS64.TRYWAIT P0, [R0+URZ+0x60], R3 ;  /* 0x00006003000065a7 */ /* 0x000ee400080011ff */
[----:B---3--:R-:W-:Y:S01]  /*8260*/  @P6 SEL R103, RZ, 0x1, !P0 ;  /* 0x00000001ff676807 */ /* 0x008fe20004000000 */
[----:B--2---:R-:W-:Y:S06]  /*8270*/  @!P6 BRA `(.L_x_110) ;  /* 0x000000000070e947 */ /* 0x004fec0003800000 */
        /* <DEDUP_REMOVED lines=9> */
[----:B------:R-:W-:Y:S04]  /*8310*/  SHF.L.U32 R7, R167, 0x1f, RZ ;  /* 0x0000001fa7077819 */ /* 0x000fe800000006ff */
[----:B------:R-:W2:Y:S02]  /*8320*/  SYNCS.PHASECHK.TRANS64.TRYWAIT P0, [R0+URZ+0x60], R7 ;  /* 0x00006007000075a7 */ /* 0x000ea400080011ff */
[----:B--2---:R-:W-:Y:S05]  /*8330*/  @!P0 BRA `(.L_x_113) ;  /* 0x0000003400488947 */ /* 0x004fea0003800000 */
.L_x_112:
[----:B------:R-:W-:Y:S05]  /*8340*/  BSYNC B0 ;  /* 0x0000000000007941 */ /* 0x000fea0003800000 */
.L_x_111:
        /* <DEDUP_REMOVED lines=15> */
.L_x_110:
[----:B------:R-:W-:Y:S05]  /*8440*/  BSYNC B1 ;  /* 0x0000000000017941 */ /* 0x000fea0003800000 */
.L_x_109:
        /* <DEDUP_REMOVED lines=21> */
.L_x_114:
[----:B------:R-:W-:Y:S05]  /*85a0*/  WARPSYNC.ALL ;  /* 0x0000000000007948 */ /* 0x000fea0003800000 */
[----:B------:R-:W-:Y:S01]  /*85b0*/  R2UR UR4, R80 ;  /* 0x00000000500472ca */ /* 0x000fe200000e0000 */
[--C-:B----4-:R-:W-:Y:S01]  /*85c0*/  HADD2.F32 R82, -RZ, R88.reuse.H0_H0 ;  /* 0x20000058ff527230 */ /* 0x110fe20000004100 */
[----:B------:R-:W-:Y:S01]  /*85d0*/  ISETP.NE.AND P6, PT, R176, RZ, PT ;  /* 0x000000ffb000720c */ /* 0x000fe20003fc5270 */
[----:B------:R-:W-:Y:S01]  /*85e0*/  HADD2.F32 R83, -RZ, R88.H1_H1 ;  /* 0x30000058ff537230 */ /* 0x000fe20000004100 */
[----:B------:R-:W-:Y:S01]  /*85f0*/  MOV R3, UR40 ;  /* 0x0000002800037c02 */ /* 0x000fe20008000f00 */
[----:B------:R-:W-:Y:S01]  /*8600*/  BSSY.RECONVERGENT B0, `(.L_x_115) ;  /* 0x0000100000007945 */ /* 0x000fe20003800200 */
[----:B------:R-:W-:Y:S02]  /*8610*/  MOV R84, UR37 ;  /* 0x0000002500547c02 */ /* 0x000fe40008000f00 */
[----:B------:R-:W-:Y:S05]  /*8620*/  ISETP.NE.AND P0, PT, R170, RZ, PT ;  /* 0x000000ffaa00720c */ /* 0x000fea0003f05270 */
[----:B------:R-:W3:Y:S02]  /*8630*/  LDTM.x64 R4, tmem[UR4+0x80] ;  /* 0x00008004000479ee */ /* 0x000ee40008340000 */
[----:B------:R-:W-:Y:S04]  /*8640*/  @P6 LEA R3, R3, UR48, 0x3 ;  /* 0x0000003003036c11 */ /* 0x000fe8000f8e18ff */
[----:B------:R-:W-:Y:S04]  /*8650*/  @P6 IADD3 R3, PT, PT, R3, 0x80, RZ ;  /* 0x0000008003036810 */ /* 0x000fe80007ffe0ff */
[----:B------:R-:W-:Y:S01]  /*8660*/  @P6 PRMT R84, R84, 0x654, R3 ;  /* 0x0000065454546816 */ /* 0x000fe20000000003 */
[C---:B---3--:R-:W-:Y:S01]  /*8670*/  FMUL R0, R78.reuse, R4 ;  /* 0x000000044e007220 */ /* 0x048fe20000400000 */
[C---:B------:R-:W-:Y:S01]  /*8680*/  FMUL R3, R78.reuse, R6 ;  /* 0x000000064e037220 */ /* 0x040fe20000400000 */
[C---:B------:R-:W-:Y:S01]  /*8690*/  FMUL R4, R78.reuse, R8 ;  /* 0x000000084e047220 */ /* 0x040fe20000400000 */
[C---:B------:R-:W-:Y:S01]  /*86a0*/  FMUL R6, R78.reuse, R10 ;  /* 0x0000000a4e067220 */ /* 0x040fe20000400000 */
[C---:B------:R-:W-:Y:S01]  /*86b0*/  FFMA R0, R81.reuse, R82, R0 ;  /* 0x0000005251007223 */ /* 0x040fe20000000000 */
[C---:B------:R-:W-:Y:S01]  /*86c0*/  FMUL R8, R78.reuse, R12 ;  /* 0x0000000c4e087220 */ /* 0x040fe20000400000 */
        /* <DEDUP_REMOVED lines=38> */
[--C-:B------:R-:W-:Y:S02]  /*8930*/  HADD2.F32 R64, -RZ, R89.reuse.H0_H0 ;  /* 0x20000059ff407230 */ /* 0x100fe40000004100 */
[C---:B------:R-:W-:Y:S01]  /*8940*/  FMUL R49, R78.reuse, R53 ;  /* 0x000000354e317220 */ /* 0x040fe20000400000 */
[C---:B------:R-:W-:Y:S01]  /*8950*/  FMUL R62, R78.reuse, R66 ;  /* 0x000000424e3e7220 */ /* 0x040fe20000400000 */
[----:B------:R-:W-:Y:S02]  /*8960*/  HADD2.F32 R66, -RZ, R89.H1_H1 ;  /* 0x30000059ff427230 */ /* 0x000fe40000004100 */
[C---:B------:R-:W-:Y:S01]  /*8970*/  FMUL R53, R78.reuse, R57 ;  /* 0x000000394e357220 */ /* 0x040fe20000400000 */
[C---:B------:R-:W-:Y:S01]  /*8980*/  FMUL R7, R78.reuse, R7 ;  /* 0x000000074e077220 */ /* 0x040fe20000400000 */
[C---:B------:R-:W-:Y:S01]  /*8990*/  FMUL R57, R78.reuse, R61 ;  /* 0x0000003d4e397220 */ /* 0x040fe20000400000 */
[----:B------:R-:W-:Y:S01]  /*89a0*/  FMUL R61, R78, R65 ;  /* 0x000000414e3d7220 */ /* 0x000fe20000400000 */
[--C-:B------:R-:W-:Y:S02]  /*89b0*/  HADD2.F32 R65, -RZ, R90.reuse.H0_H0 ;  /* 0x2000005aff417230 */ /* 0x100fe40000004100 */
[C---:B------:R-:W-:Y:S01]  /*89c0*/  FFMA R2, R81.reuse, R83, R2 ;  /* 0x0000005351027223 */ /* 0x040fe20000000002 */
[C---:B------:R-:W-:Y:S01]  /*89d0*/  FFMA R3, R81.reuse, R64, R3 ;  /* 0x0000004051037223 */ /* 0x040fe20000000003 */
[----:B------:R-:W-:Y:S02]  /*89e0*/  HADD2.F32 R64, -RZ, R90.H1_H1 ;  /* 0x3000005aff407230 */ /* 0x000fe40000004100 */
[C---:B------:R-:W-:Y:S01]  /*89f0*/  FFMA R7, R81.reuse, R66, R7 ;  /* 0x0000004251077223 */ /* 0x040fe20000000007 */
[----:B------:R-:W-:Y:S01]  /*8a00*/  FFMA R4, R81, R65, R4 ;  /* 0x0000004151047223 */ /* 0x000fe20000000004 */
[--C-:B------:R-:W-:Y:S01]  /*8a10*/  HADD2.F32 R65, -RZ, R91.reuse.H0_H0 ;  /* 0x2000005bff417230 */ /* 0x100fe20000004100 */
[----:B-1----:R-:W-:Y:S01]  /*8a20*/  F2FP.F16.F32.PACK_AB R92, R2, R0 ;  /* 0x00000000025c723e */ /* 0x002fe200000000ff */
[----:B------:R-:W-:Y:S01]  /*8a30*/  HADD2.F32 R0, -RZ, R91.H1_H1 ;  /* 0x3000005bff007230 */ /* 0x000fe20000004100 */
[----:B------:R-:W-:Y:S01]  /*8a40*/  F2FP.F16.F32.PACK_AB R93, R7, R3 ;  /* 0x00000003075d723e */ /* 0x000fe200000000ff */
[--C-:B--2---:R-:W-:Y:S02]  /*8a50*/  HADD2.F32 R3, -RZ, R96.reuse.H0_H0 ;  /* 0x20000060ff037230 */ /* 0x104fe40000004100 */
[C---:B------:R-:W-:Y:S01]  /*8a60*/  FMUL R11, R78.reuse, R11 ;  /* 0x0000000b4e0b7220 */ /* 0x040fe20000400000 */
[----:B------:R-:W-:Y:S02]  /*8a70*/  HADD2.F32 R2, -RZ, R96.H1_H1 ;  /* 0x30000060ff027230 */ /* 0x000fe40000004100 */
[C---:B------:R-:W-:Y:S01]  /*8a80*/  FFMA R5, R81.reuse, R64, R5 ;  /* 0x0000004051057223 */ /* 0x040fe20000000005 */
[C---:B------:R-:W-:Y:S01]  /*8a90*/  FFMA R6, R81.reuse, R65, R6 ;  /* 0x0000004151067223 */ /* 0x040fe20000000006 */
[C---:B------:R-:W-:Y:S01]  /*8aa0*/  FFMA R11, R81.reuse, R0, R11 ;  /* 0x00000000510b7223 */ /* 0x040fe2000000000b */
[--C-:B------:R-:W-:Y:S02]  /*8ab0*/  HADD2.F32 R0, -RZ, R97.reuse.H0_H0 ;  /* 0x20000061ff007230 */ /* 0x100fe40000004100 */
[C---:B------:R-:W-:Y:S01]  /*8ac0*/  FFMA R8, R81.reuse, R3, R8 ;  /* 0x0000000351087223 */ /* 0x040fe20000000008 */
[--C-:B------:R-:W-:Y:S02]  /*8ad0*/  HADD2.F32 R3, -RZ, R98.reuse.H0_H0 ;  /* 0x20000062ff037230 */ /* 0x100fe40000004100 */
[C---:B------:R-:W-:Y:S01]  /*8ae0*/  FFMA R9, R81.reuse, R2, R9 ;  /* 0x0000000251097223 */ /* 0x040fe20000000009 */
[----:B------:R-:W-:Y:S02]  /*8af0*/  HADD2.F32 R2, -RZ, R97.H1_H1 ;  /* 0x30000061ff027230 */ /* 0x000fe40000004100 */
[C---:B------:R-:W-:Y:S01]  /*8b00*/  FMUL R15, R78.reuse, R15 ;  /* 0x0000000f4e0f7220 */ /* 0x040fe20000400000 */
[----:B------:R-:W-:Y:S01]  /*8b10*/  FFMA R10, R81, R0, R10 ;  /* 0x00000000510a7223 */ /* 0x000fe2000000000a */
[----:B------:R-:W-:Y:S01]  /*8b20*/  HADD2.F32 R0, -RZ, R98.H1_H1 ;  /* 0x30000062ff007230 */ /* 0x000fe20000004100 */
[----:B------:R-:W-:Y:S01]  /*8b30*/  F2FP.F16.F32.PACK_AB R94, R5, R4 ;  /* 0x00000004055e723e */ /* 0x000fe200000000ff */
[--C-:B------:R-:W-:Y:S02]  /*8b40*/  HADD2.F32 R5, -RZ, R104.reuse.H0_H0 ;  /* 0x20000068ff057230 */ /* 0x100fe40000004100 */
[C---:B------:R-:W-:Y:S01]  /*8b50*/  FFMA R15, R81.reuse, R2, R15 ;  /* 0x00000002510f7223 */ /* 0x040fe2000000000f */
[--C-:B------:R-:W-:Y:S02]  /*8b60*/  HADD2.F32 R2, -RZ, R99.reuse.H1_H1 ;  /* 0x30000063ff027230 */ /* 0x100fe40000004100 */
[C---:B------:R-:W-:Y:S01]  /*8b70*/  FFMA R12, R81.reuse, R3, R12 ;  /* 0x00000003510c7223 */ /* 0x040fe2000000000c */
[----:B------:R-:W-:Y:S02]  /*8b80*/  HADD2.F32 R3, -RZ, R99.H0_H0 ;  /* 0x20000063ff037230 */ /* 0x000fe40000004100 */
[C---:B------:R-:W-:Y:S01]  /*8b90*/  FMUL R19, R78.reuse, R19 ;  /* 0x000000134e137220 */ /* 0x040fe20000400000 */
[----:B------:R-:W-:Y:S02]  /*8ba0*/  HADD2.F32 R4, -RZ, R107.H1_H1 ;  /* 0x3000006bff047230 */ /* 0x000fe40000004100 */
[C---:B------:R-:W-:Y:S01]  /*8bb0*/  FFMA R13, R81.reuse, R0, R13 ;  /* 0x00000000510d7223 */ /* 0x040fe2000000000d */
[----:B------:R-:W-:Y:S02]  /*8bc0*/  HADD2.F32 R0, -RZ, R104.H1_H1 ;  /* 0x30000068ff007230 */ /* 0x000fe40000004100 */
[C---:B------:R-:W-:Y:S01]  /*8bd0*/  FFMA R14, R81.reuse, R3, R14 ;  /* 0x00000003510e7223 */ /* 0x040fe2000000000e */
[--C-:B------:R-:W-:Y:S02]  /*8be0*/  HADD2.F32 R3, -RZ, R106.reuse.H0_H0 ;  /* 0x2000006aff037230 */ /* 0x100fe40000004100 */
[C---:B------:R-:W-:Y:S01]  /*8bf0*/  FFMA R19, R81.reuse, R2, R19 ;  /* 0x0000000251137223 */ /* 0x040fe20000000013 */
[----:B------:R-:W-:Y:S02]  /*8c00*/  HADD2.F32 R2, -RZ, R105.H0_H0 ;  /* 0x20000069ff027230 */ /* 0x000fe40000004100 */
[C---:B------:R-:W-:Y:S01]  /*8c10*/  FFMA R16, R81.reuse, R5, R16 ;  /* 0x0000000551107223 */ /* 0x040fe20000000010 */
[----:B------:R-:W-:Y:S02]  /*8c20*/  HADD2.F32 R5, -RZ, R107.H0_H0 ;  /* 0x2000006bff057230 */ /* 0x000fe40000004100 */
[C---:B------:R-:W-:Y:S01]  /*8c30*/  FFMA R17, R81.reuse, R0, R17 ;  /* 0x0000000051117223 */ /* 0x040fe20000000011 */
[----:B------:R-:W-:Y:S02]  /*8c40*/  HADD2.F32 R0, -RZ, R105.H1_H1 ;  /* 0x30000069ff007230 */ /* 0x000fe40000004100 */
[C---:B------:R-:W-:Y:S01]  /*8c50*/  FMUL R23, R78.reuse, R23 ;  /* 0x000000174e177220 */ /* 0x040fe20000400000 */
[C---:B------:R-:W-:Y:S01]  /*8c60*/  FFMA R18, R81.reuse, R2, R18 ;  /* 0x0000000251127223 */ /* 0x040fe20000000012 */
[----:B------:R-:W-:Y:S02]  /*8c70*/  HADD2.F32 R2, -RZ, R106.H1_H1 ;  /* 0x3000006aff027230 */ /* 0x000fe40000004100 */
[C---:B------:R-:W-:Y:S01]  /*8c80*/  FMUL R27, R78.reuse, R27 ;  /* 0x0000001b4e1b7220 */ /* 0x040fe20000400000 */
[C---:B------:R-:W-:Y:S01]  /*8c90*/  FFMA R23, R81.reuse, R0, R23 ;  /* 0x0000000051177223 */ /* 0x040fe20000000017 */
[----:B------:R-:W-:Y:S02]  /*8ca0*/  HADD2.F32 R0, -RZ, R112.H0_H0 ;  /* 0x20000070ff007230 */ /* 0x000fe40000004100 */
[C---:B------:R-:W-:Y:S01]  /*8cb0*/  FFMA R20, R81.reuse, R3, R20 ;  /* 0x0000000351147223 */ /* 0x040fe20000000014 */
[----:B------:R-:W-:Y:S02]  /*8cc0*/  HADD2.F32 R3, -RZ, R114.H0_H0 ;  /* 0x20000072ff037230 */ /* 0x000fe40000004100 */
[C---:B------:R-:W-:Y:S01]  /*8cd0*/  FFMA R21, R81.reuse, R2, R21 ;  /* 0x0000000251157223 */ /* 0x040fe20000000015 */
[C---:B------:R-:W-:Y:S01]  /*8ce0*/  FFMA R22, R81.reuse, R5, R22 ;  /* 0x0000000551167223 */ /* 0x040fe20000000016 */
[C---:B------:R-:W-:Y:S01]  /*8cf0*/  FFMA R27, R81.reuse, R4, R27 ;  /* 0x00000004511b7223 */ /* 0x040fe2000000001b */
[C---:B------:R-:W-:Y:S01]  /*8d00*/  FFMA R24, R81.reuse, R0, R24 ;  /* 0x0000000051187223 */ /* 0x040fe20000000018 */
[----:B------:R-:W-:Y:S02]  /*8d10*/  HADD2.F32 R2, -RZ, R112.H1_H1 ;  /* 0x30000070ff027230 */ /* 0x000fe40000004100 */
[C---:B------:R-:W-:Y:S01]  /*8d20*/  FMUL R31, R78.reuse, R31 ;  /* 0x0000001f4e1f7220 */ /* 0x040fe20000400000 */
[----:B------:R-:W-:Y:S02]  /*8d30*/  HADD2.F32 R0, -RZ, R113.H0_H0 ;  /* 0x20000071ff007230 */ /* 0x000fe40000004100 */
[C---:B------:R-:W-:Y:S01]  /*8d40*/  FMUL R35, R78.reuse, R35 ;  /* 0x000000234e237220 */ /* 0x040fe20000400000 */
[----:B------:R-:W-:Y:S02]  /*8d50*/  HADD2.F32 R5, -RZ, R115.H0_H0 ;  /* 0x20000073ff057230 */ /* 0x000fe40000004100 */
[C---:B------:R-:W-:Y:S01]  /*8d60*/  FFMA R25, R81.reuse, R2, R25 ;  /* 0x0000000251197223 */ /* 0x040fe20000000019 */
[----:B------:R-:W-:Y:S02]  /*8d70*/  HADD2.F32 R2, -RZ, R114.H1_H1 ;  /* 0x30000072ff027230 */ /* 0x000fe40000004100 */
[----:B------:R-:W-:Y:S01]  /*8d80*/  FFMA R26, R81, R0, R26 ;  /* 0x00000000511a7223 */ /* 0x000fe2000000001a */
[----:B------:R-:W-:Y:S02]  /*8d90*/  HADD2.F32 R0, -RZ, R113.H1_H1 ;  /* 0x30000071ff007230 */ /* 0x000fe40000004100 */
[C---:B------:R-:W-:Y:S01]  /*8da0*/  FMUL R39, R78.reuse, R39 ;  /* 0x000000274e277220 */ /* 0x040fe20000400000 */
[----:B------:R-:W-:Y:S01]  /*8db0*/  HADD2.F32 R4, -RZ, R115.H1_H1 ;  /* 0x30000073ff047230 */ /* 0x000fe20000004100 */
[----:B------:R-:W-:Y:S01]  /*8dc0*/  F2FP.F16.F32.PACK_AB R95, R11, R6 ;  /* 0x000000060b5f723e */ /* 0x000fe200000000ff */
[C---:B------:R-:W-:Y:S01]  /*8dd0*/  FMUL R43, R78.reuse, R43 ;  /* 0x0000002b4e2b7220 */ /* 0x040fe20000400000 */
[C---:B------:R-:W-:Y:S01]  /*8de0*/  FFMA R31, R81.reuse, R0, R31 ;  /* 0x00000000511f7223 */ /* 0x040fe2000000001f */
[--C-:B------:R-:W-:Y:S02]  /*8df0*/  HADD2.F32 R0, -RZ, R120.reuse.H0_H0 ;  /* 0x20000078ff007230 */ /* 0x100fe40000004100 */
[C---:B------:R-:W-:Y:S01]  /*8e00*/  FFMA R28, R81.reuse, R3, R28 ;  /* 0x00000003511c7223 */ /* 0x040fe2000000001c */
[----:B------:R1:W-:Y:S01]  /*8e10*/  STS.128 [R178+UR48+0x8400], R92 ;  /* 0x0084005cb2007988 */ /* 0x0003e20008000c30 */
[C---:B------:R-:W-:Y:S01]  /*8e20*/  FFMA R29, R81.reuse, R2, R29 ;  /* 0x00000002511d7223 */ /* 0x040fe2000000001d */
[C---:B------:R-:W-:Y:S01]  /*8e30*/  FFMA R30, R81.reuse, R5, R30 ;  /* 0x00000005511e7223 */ /* 0x040fe2000000001e */
[C---:B------:R-:W-:Y:S01]  /*8e40*/  FFMA R35, R81.reuse, R4, R35 ;  /* 0x0000000451237223 */ /* 0x040fe20000000023 */
[----:B------:R-:W-:Y:S02]  /*8e50*/  HADD2.F32 R2, -RZ, R120.H1_H1 ;  /* 0x30000078ff027230 */ /* 0x000fe40000004100 */
[----:B------:R-:W-:Y:S01]  /*8e60*/  FFMA R32, R81, R0, R32 ;  /* 0x0000000051207223 */ /* 0x000fe20000000020 */
[--C-:B------:R-:W-:Y:S01]  /*8e70*/  HADD2.F32 R3, -RZ, R121.reuse.H0_H0 ;  /* 0x20000079ff037230 */ /* 0x100fe20000004100 */
[----:B------:R-:W-:Y:S01]  /*8e80*/  F2FP.F16.F32.PACK_AB R8, R9, R8 ;  /* 0x000000080908723e */ /* 0x000fe200000000ff */
[----:B------:R-:W-:Y:S02]  /*8e90*/  HADD2.F32 R0, -RZ, R121.H1_H1 ;  /* 0x30000079ff007230 */ /* 0x000fe40000004100 */
[C---:B------:R-:W-:Y:S01]  /*8ea0*/  FFMA R33, R81.reuse, R2, R33 ;  /* 0x0000000251217223 */ /* 0x040fe20000000021 */
[--C-:B------:R-:W-:Y:S02]  /*8eb0*/  HADD2.F32 R5, -RZ, R123.reuse.H0_H0 ;  /* 0x2000007bff057230 */ /* 0x100fe40000004100 */
[C---:B------:R-:W-:Y:S01]  /*8ec0*/  FFMA R34, R81.reuse, R3, R34 ;  /* 0x0000000351227223 */ /* 0x040fe20000000022 */
[--C-:B------:R-:W-:Y:S02]  /*8ed0*/  HADD2.F32 R3, -RZ, R122.reuse.H0_H0 ;  /* 0x2000007aff037230 */ /* 0x100fe40000004100 */
[----:B------:R-:W-:Y:S01]  /*8ee0*/  FFMA R39, R81, R0, R39 ;  /* 0x0000000051277223 */ /* 0x000fe20000000027 */
[----:B------:R-:W-:Y:S01]  /*8ef0*/  HADD2.F32 R0, -RZ, R122.H1_H1 ;  /* 0x3000007aff007230 */ /* 0x000fe20000004100 */
[----:B------:R-:W-:Y:S01]  /*8f00*/  F2FP.F16.F32.PACK_AB R9, R15, R10 ;  /* 0x0000000a0f09723e */ /* 0x000fe200000000ff */
[----:B------:R-:W-:Y:S02]  /*8f10*/  HADD2.F32 R2, -RZ, R123.H1_H1 ;  /* 0x3000007bff027230 */ /* 0x000fe40000004100 */
[C---:B------:R-:W-:Y:S01]  /*8f20*/  FFMA R36, R81.reuse, R3, R36 ;  /* 0x0000000351247223 */ /* 0x040fe20000000024 */
[--C-:B------:R-:W-:Y:S02]  /*8f30*/  HADD2.F32 R3, -RZ, R129.reuse.H0_H0 ;  /* 0x20000081ff037230 */ /* 0x100fe40000004100 */
[C---:B------:R-:W-:Y:S01]  /*8f40*/  FFMA R37, R81.reuse, R0, R37 ;  /* 0x0000000051257223 */ /* 0x040fe20000000025 */
[C---:B------:R-:W-:Y:S01]  /*8f50*/  FFMA R38, R81.reuse, R5, R38 ;  /* 0x0000000551267223 */ /* 0x040fe20000000026 */
[--C-:B------:R-:W-:Y:S02]  /*8f60*/  HADD2.F32 R0, -RZ, R128.reuse.H0_H0 ;  /* 0x20000080ff007230 */ /* 0x100fe40000004100 */
[----:B------:R-:W-:Y:S01]  /*8f70*/  FFMA R43, R81, R2, R43 ;  /* 0x00000002512b7223 */ /* 0x000fe2000000002b */
[----:B------:R-:W-:Y:S01]  /*8f80*/  HADD2.F32 R2, -RZ, R128.H1_H1 ;  /* 0x30000080ff027230 */ /* 0x000fe20000004100 */
[----:B------:R-:W-:Y:S01]  /*8f90*/  F2FP.F16.F32.PACK_AB R10, R13, R12 ;  /* 0x0000000c0d0a723e */ /* 0x000fe200000000ff */
[C---:B------:R-:W-:Y:S01]  /*8fa0*/  FMUL R47, R78.reuse, R47 ;  /* 0x0000002f4e2f7220 */ /* 0x040fe20000400000 */
[----:B------:R-:W-:Y:S01]  /*8fb0*/  F2FP.F16.F32.PACK_AB R11, R19, R14 ;  /* 0x0000000e130b723e */ /* 0x000fe200000000ff */
[C---:B------:R-:W-:Y:S01]  /*8fc0*/  FFMA R40, R81.reuse, R0, R40 ;  /* 0x0000000051287223 */ /* 0x040fe20000000028 */
[----:B------:R-:W-:Y:S02]  /*8fd0*/  HADD2.F32 R0, -RZ, R129.H1_H1 ;  /* 0x30000081ff007230 */ /* 0x000fe40000004100 */
[C---:B------:R-:W-:Y:S01]  /*8fe0*/  FFMA R41, R81.reuse, R2, R41 ;  /* 0x0000000251297223 */ /* 0x040fe20000000029 */
[----:B------:R-:W-:Y:S01]  /*8ff0*/  FFMA R42, R81, R3, R42 ;  /* 0x00000003512a7223 */ /* 0x000fe2000000002a */
[----:B------:R1:W-:Y:S01]  /*9000*/  STS.128 [R179+0x8400], R8 ;  /* 0x00840008b3007388 */ /* 0x0003e20000000c00 */
[--C-:B------:R-:W-:Y:S01]  /*9010*/  HADD2.F32 R3, -RZ, R130.reuse.H0_H0 ;  /* 0x20000082ff037230 */ /* 0x100fe20000004100 */
[----:B------:R-:W-:Y:S01]  /*9020*/  F2FP.F16.F32.PACK_AB R16, R17, R16 ;  /* 0x000000101110723e */ /* 0x000fe200000000ff */
[----:B------:R-:W-:Y:S01]  /*9030*/  HADD2.F32 R2, -RZ, R130.H1_H1 ;  /* 0x30000082ff027230 */ /* 0x000fe20000004100 */
[----:B------:R-:W-:Y:S01]  /*9040*/  F2FP.F16.F32.PACK_AB R17, R23, R18 ;  /* 0x000000121711723e */ /* 0x000fe200000000ff */
[----:B------:R-:W-:Y:S01]  /*9050*/  FFMA R47, R81, R0, R47 ;  /* 0x00000000512f7223 */ /* 0x000fe2000000002f */
[--C-:B------:R-:W-:Y:S01]  /*9060*/  HADD2.F32 R5, -RZ, R131.reuse.H0_H0 ;  /* 0x20000083ff057230 */ /* 0x100fe20000004100 */
[----:B------:R-:W-:Y:S01]  /*9070*/  F2FP.F16.F32.PACK_AB R18, R21, R20 ;  /* 0x000000141512723e */ /* 0x000fe200000000ff */
[----:B------:R-:W-:Y:S01]  /*9080*/  HADD2.F32 R0, -RZ, R131.H1_H1 ;  /* 0x30000083ff007230 */ /* 0x000fe20000004100 */
[----:B------:R-:W-:Y:S01]  /*9090*/  F2FP.F16.F32.PACK_AB R19, R27, R22 ;  /* 0x000000161b13723e */ /* 0x000fe200000000ff */
[C---:B------:R-:W-:Y:S01]  /*90a0*/  FMUL R51, R78.reuse, R51 ;  /* 0x000000334e337220 */ /* 0x040fe20000400000 */
[C---:B------:R-:W-:Y:S01]  /*90b0*/  FFMA R44, R81.reuse, R3, R44 ;  /* 0x00000003512c7223 */ /* 0x040fe2000000002c */
[C---:B------:R-:W-:Y:S01]  /*90c0*/  FFMA R45, R81.reuse, R2, R45 ;  /* 0x00000002512d7223 */ /* 0x040fe2000000002d */
[C---:B------:R-:W-:Y:S01]  /*90d0*/  FFMA R46, R81.reuse, R5, R46 ;  /* 0x00000005512e7223 */ /* 0x040fe2000000002e */
[----:B------:R1:W-:Y:S01]  /*90e0*/  STS.128 [R177+0x8400], R16 ;  /* 0x00840010b1007388 */ /* 0x0003e20000000c00 */
[----:B------:R-:W-:Y:S01]  /*90f0*/  FFMA R51, R81, R0, R51 ;  /* 0x0000000051337223 */ /* 0x000fe20000000033 */
[--C-:B------:R-:W-:Y:S01]  /*9100*/  HADD2.F32 R3, -RZ, R136.reuse.H0_H0 ;  /* 0x20000088ff037230 */ /* 0x100fe20000004100 */
[----:B------:R-:W-:Y:S01]  /*9110*/  F2FP.F16.F32.PACK_AB R24, R25, R24 ;  /* 0x000000181918723e */ /* 0x000fe200000000ff */
[----:B------:R-:W-:Y:S01]  /*9120*/  HADD2.F32 R0, -RZ, R136.H1_H1 ;  /* 0x30000088ff007230 */ /* 0x000fe20000004100 */
[----:B------:R-:W-:Y:S01]  /*9130*/  F2FP.F16.F32.PACK_AB R25, R31, R26 ;  /* 0x0000001a1f19723e */ /* 0x000fe200000000ff */
        /* <DEDUP_REMOVED lines=16> */
[----:B------:R-:W-:Y:S01]  /*9240*/  FFMA R52, R81, R0, R52 ;  /* 0x0000000051347223 */ /* 0x000fe20000000034 */
[----:B------:R-:W-:Y:S01]  /*9250*/  F2FP.F16.F32.PACK_AB R35, R43, R38 ;  /* 0x000000262b23723e */ /* 0x000fe200000000ff */
[C---:B------:R-:W-:Y:S01]  /*9260*/  FFMA R53, R81.reuse, R2, R53 ;  /* 0x0000000251357223 */ /* 0x040fe20000000035 */
[----:B------:R-:W-:Y:S01]  /*9270*/  FFMA R54, R81, R3, R54 ;  /* 0x0000000351367223 */ /* 0x000fe20000000036 */
[----:B------:R-:W-:Y:S01]  /*9280*/  HADD2.F32 R0, -RZ, R139.H1_H1 ;  /* 0x3000008bff007230 */ /* 0x000fe20000004100 */
[----:B------:R-:W-:Y:S01]  /*9290*/  F2FP.F16.F32.PACK_AB R40, R41, R40 ;  /* 0x000000282928723e */ /* 0x000fe200000000ff */
[----:B------:R1:W-:Y:S01]  /*92a0*/  STS.128 [R175+0x8400], R32 ;  /* 0x00840020af007388 */ /* 0x0003e20000000c00 */
[C---:B------:R-:W-:Y:S01]  /*92b0*/  FMUL R59, R78.reuse, R59 ;  /* 0x0000003b4e3b7220 */ /* 0x040fe20000400000 */
[--C-:B------:R-:W-:Y:S01]  /*92c0*/  HADD2.F32 R3, -RZ, R144.reuse.H0_H0 ;  /* 0x20000090ff037230 */ /* 0x100fe20000004100 */
[----:B------:R-:W-:Y:S01]  /*92d0*/  F2FP.F16.F32.PACK_AB R41, R47, R42 ;  /* 0x0000002a2f29723e */ /* 0x000fe200000000ff */
[----:B------:R-:W-:Y:S01]  /*92e0*/  HADD2.F32 R2, -RZ, R144.H1_H1 ;  /* 0x30000090ff027230 */ /* 0x000fe20000004100 */
[----:B------:R-:W-:Y:S01]  /*92f0*/  F2FP.F16.F32.PACK_AB R42, R45, R44 ;  /* 0x0000002c2d2a723e */ /* 0x000fe200000000ff */
[--C-:B------:R-:W-:Y:S01]  /*9300*/  HADD2.F32 R5, -RZ, R145.reuse.H0_H0 ;  /* 0x20000091ff057230 */ /* 0x100fe20000004100 */
        /* <DEDUP_REMOVED lines=8> */
[----:B------:R-:W-:Y:S01]  /*9390*/  FFMA R58, R81, R5, R58 ;  /* 0x00000005513a7223 */ /* 0x000fe2000000003a */
[----:B------:R-:W-:Y:S01]  /*93a0*/  HADD2.F32 R2, -RZ, R146.H1_H1 ;  /* 0x30000092ff027230 */ /* 0x000fe20000004100 */
[----:B------:R-:W-:Y:S01]  /*93b0*/  F2FP.F16.F32.PACK_AB R48, R49, R48 ;  /* 0x000000303130723e */ /* 0x000fe200000000ff */
[--C-:B------:R-:W-:Y:S01]  /*93c0*/  HADD2.F32 R5, -RZ, R147.reuse.H0_H0 ;  /* 0x20000093ff057230 */ /* 0x100fe20000004100 */
[----:B------:R-:W-:Y:S01]  /*93d0*/  F2FP.F16.F32.PACK_AB R49, R55, R50 ;  /* 0x000000323731723e */ /* 0x000fe200000000ff */
[----:B------:R-:W-:Y:S02]  /*93e0*/  HADD2.F32 R4, -RZ, R147.H1_H1 ;  /* 0x30000093ff047230 */ /* 0x000fe40000004100 */
[----:B------:R-:W-:Y:S01]  /*93f0*/  FFMA R63, R81, R0, R63 ;  /* 0x00000000513f7223 */ /* 0x000fe2000000003f */
[----:B------:R-:W-:Y:S01]  /*9400*/  FMUL R67, R78, R67 ;  /* 0x000000434e437220 */ /* 0x000fe20000400000 */
[----:B------:R-:W-:Y:S01]  /*9410*/  F2FP.F16.F32.PACK_AB R50, R53, R52 ;  /* 0x000000343532723e */ /* 0x000fe200000000ff */
[----:B------:R-:W-:Y:S01]  /*9420*/  FFMA R60, R81, R3, R60 ;  /* 0x00000003513c7223 */ /* 0x000fe2000000003c */
[----:B------:R-:W-:Y:S01]  /*9430*/  F2FP.F16.F32.PACK_AB R51, R59, R54 ;  /* 0x000000363b33723e */ /* 0x000fe200000000ff */
[C---:B------:R-:W-:Y:S01]  /*9440*/  FFMA R61, R81.reuse, R2, R61 ;  /* 0x00000002513d7223 */ /* 0x040fe2000000003d */
[C---:B------:R-:W-:Y:S01]  /*9450*/  FFMA R62, R81.reuse, R5, R62 ;  /* 0x00000005513e7223 */ /* 0x040fe2000000003e */
[----:B------:R-:W-:Y:S01]  /*9460*/  FFMA R67, R81, R4, R67 ;  /* 0x0000000451437223 */ /* 0x000fe20000000043 */
[----:B------:R-:W-:Y:S01]  /*9470*/  F2FP.F16.F32.PACK_AB R56, R57, R56 ;  /* 0x000000383938723e */ /* 0x000fe200000000ff */
[----:B------:R1:W-:Y:S01]  /*9480*/  STS.128 [R174+0x8400], R48 ;  /* 0x00840030ae007388 */ /* 0x0003e20000000c00 */
[----:B------:R-:W-:Y:S02]  /*9490*/  F2FP.F16.F32.PACK_AB R57, R63, R58 ;  /* 0x0000003a3f39723e */ /* 0x000fe400000000ff */
        /* <DEDUP_REMOVED lines=22> */
.L_x_116:
[----:B------:R-:W-:Y:S05]  /*9600*/  BSYNC.RECONVERGENT B0 ;  /* 0x0000000000007941 */ /* 0x000fea0003800200 */
.L_x_115:
        /* <DEDUP_REMOVED lines=13> */
[----:B-1----:R-:W-:Y:S04]  /*96e0*/  @P1 IADD3 R9, PT, PT, R101, UR48, RZ ;  /* 0x0000003065091c10 */ /* 0x002fe8000fffe0ff */
[----:B------:R-:W-:Y:S01]  /*96f0*/  @P1 IADD3 R7, PT, PT, R102, R9, RZ ;  /* 0x0000000966071210 */ /* 0x000fe20007ffe0ff */
[--C-:B------:R-:W-:Y:S02]  /*9700*/  @P1 IMAD.IADD R5, R100, 0x1, R9.reuse ;  /* 0x0000000164051824 */ /* 0x100fe400078e0209 */
[----:B------:R-:W-:Y:S01]  /*9710*/  @P1 IMAD.IADD R2, R110, 0x1, R9 ;  /* 0x000000016e021824 */ /* 0x000fe200078e0209 */
[----:B------:R-:W-:Y:S06]  /*9720*/  @P0 BRA `(.L_x_120) ;  /* 0x00000000000c0947 */ /* 0x000fec0003800000 */
[----:B------:R-:W-:Y:S04]  /*9730*/  SHF.L.U32 R0, R167, 0x1f, RZ ;  /* 0x0000001fa7007819 */ /* 0x000fe800000006ff */
[----:B------:R-:W1:Y:S02]  /*9740*/  SYNCS.PHASECHK.TRANS64.TRYWAIT P0, [R3+URZ+0x60], R0 ;  /* 0x00006000030075a7 */ /* 0x000e6400080011ff */
[----:B-1----:R-:W-:Y:S05]  /*9750*/  @!P0 BRA `(.L_x_121) ;  /* 0x0000002000548947 */ /* 0x002fea0003800000 */
.L_x_120:
[----:B------:R-:W-:Y:S05]  /*9760*/  BSYNC B0 ;  /* 0x0000000000007941 */ /* 0x000fea0003800000 */
.L_x_119:
[----:B------:R-:W-:Y:S11]  /*9770*/  ISETP.NE.AND P0, PT, R108, RZ, PT ;  /* 0x000000ff6c00720c */ /* 0x000ff60003f05270 */
[----:B------:R-:W-:Y:S02]  /*9780*/  @!UPT UIADD3 URZ, UPT, UPT, URZ, URZ, URZ ;  /* 0x000000fffffff290 */ /* 0x000fe4000fffe0ff */
[----:B------:R2:W3:Y:S01]  /*9790*/  @P0 LDS.128 R88, [R101+UR48+0x400] ;  /* 0x0004003065580984 */ /* 0x0004e20008000c00 */
[----:B-1----:R-:W-:Y:S01]  /*97a0*/  @P0 IMAD.IADD R3, R102, 0x1, R5 ;  /* 0x0000000166030824 */ /* 0x002fe200078e0205 */
[C---:B------:R-:W-:Y:S01]  /*97b0*/  @P0 IADD3 R4, PT, PT, R110.reuse, R5, RZ ;  /* 0x000000056e040210 */ /* 0x040fe20007ffe0ff */
[C---:B------:R-:W-:Y:S01]  /*97c0*/  @P0 IMAD.IADD R0, R110.reuse, 0x1, R7 ;  /* 0x000000016e000824 */ /* 0x040fe200078e0207 */
[----:B------:R2:W4:Y:S02]  /*97d0*/  @P0 LDS.128 R96, [R2+0x400] ;  /* 0x0004000002600984 */ /* 0x0005240000000c00 */
[----:B------:R-:W-:Y:S02]  /*97e0*/  @P0 IADD3 R110, PT, PT, R110, R3, RZ ;  /* 0x000000036e6e0210 */ /* 0x000fe40007ffe0ff */
[----:B------:R2:W1:Y:S04]  /*97f0*/  @P0 LDS.128 R104, [R7+0x400] ;  /* 0x0004000007680984 */ /* 0x0004680000000c00 */
[----:B------:R2:W1:Y:S04]  /*9800*/  @P0 LDS.128 R112, [R0+0x400] ;  /* 0x0004000000700984 */ /* 0x0004680000000c00 */
[----:B------:R2:W1:Y:S04]  /*9810*/  @P0 LDS.128 R120, [R5+0x400] ;  /* 0x0004000005780984 */ /* 0x0004680000000c00 */
[----:B------:R2:W1:Y:S04]  /*9820*/  @P0 LDS.128 R128, [R4+0x400] ;  /* 0x0004000004800984 */ /* 0x0004680000000c00 */
[----:B------:R2:W1:Y:S04]  /*9830*/  @P0 LDS.128 R136, [R3+0x400] ;  /* 0x0004000003880984 */ /* 0x0004680000000c00 */
[----:B------:R2:W1:Y:S02]  /*9840*/  @P0 LDS.128 R144, [R110+0x400] ;  /* 0x000400006e900984 */ /* 0x0004640000000c00 */
.L_x_118:
[----:B------:R-:W-:Y:S05]  /*9850*/  BSYNC B1 ;  /* 0x0000000000017941 */ /* 0x000fea0003800000 */
.L_x_117:
[----:B--2---:R-:W-:Y:S05]  /*9860*/  VIADD R3, R80, 0xc0 ;  /* 0x000000c050037836 */ /* 0x004fea0000000000 */
[----:B------:R-:W-:Y:S04]  /*9870*/  SHF.R.U32.HI R3, RZ, 0x15, R3 ;  /* 0x00000015ff037819 */ /* 0x000fe80000011603 */
[----:B------:R-:W-:Y:S11]  /*9880*/  LOP3.LUT P0, RZ, R3, 0x3, R162, 0x48, !PT ;  /* 0x0000000303ff7812 */ /* 0x000ff600078048a2 */
[----:B------:R-:W-:Y:S02]  /*9890*/  @!UPT UIADD3 URZ, UPT, UPT, URZ, URZ, URZ ;  /* 0x000000fffffff290 */ /* 0x000fe4000fffe0ff */
[----:B------:R-:W-:Y:S05]  /*98a0*/  @!P0 BRA `(.L_x_122) ;  /* 0x0000000000408947 */ /* 0x000fea0003800000 */
[----:B------:R-:W2:Y:S01]  /*98b0*/  LDCU.64 UR8, c[0x4][0x70] ;  /* 0x01000e00ff0877ac */ /* 0x000ea20008000a00 */
[----:B------:R-:W-:Y:S01]  /*98c0*/  MOV R3, 0x0 ;  /* 0x0000000000037802 */ /* 0x000fe20000000f00 */
[----:B------:R-:W-:Y:S02]  /*98d0*/  HFMA2 R12, -RZ, RZ, 0, 5.9604644775390625e-08 ;  /* 0x00000001ff0c7431 */ /* 0x000fe400000001ff */
[----:B-1----:R-:W-:Y:S02]  /*98e0*/  IMAD.MOV.U32 R8, RZ, RZ, 0x192 ;  /* 0x00000192ff087424 */ /* 0x002fe400078e00ff */
[----:B------:R-:W-:Y:S01]  /*98f0*/  IMAD.MOV.U32 R13, RZ, RZ, RZ ;  /* 0x000000ffff0d7224 */ /* 0x000fe200078e00ff */
[----:B------:R-:W1:Y:S01]  /*9900*/  LDCU.64 UR6, c[0x4][0x78] ;  /* 0x01000f00ff0677ac */ /* 0x000e620008000a00 */
[----:B------:R-:W3:Y:S01]  /*9910*/  LDC.64 R2, c[0x4][R3] ;  /* 0x0100000003027b82 */ /* 0x000ee20000000a00 */
[----:B------:R-:W5:Y:S01]  /*9920*/  LDCU.64 UR4, c[0x4][0x10] ;  /* 0x01000200ff0477ac */ /* 0x000f620008000a00 */
[----:B--2---:R-:W-:Y:S01]  /*9930*/  MOV R5, UR9 ;  /* 0x0000000900057c02 */ /* 0x004fe20008000f00 */
[----:B------:R-:W-:Y:S01]  /*9940*/  IMAD.U32 R4, RZ, RZ, UR8 ;  /* 0x00000008ff047e24 */ /* 0x000fe2000f8e00ff */
[----:B-1----:R-:W-:Y:S01]  /*9950*/  MOV R7, UR7 ;  /* 0x0000000700077c02 */ /* 0x002fe20008000f00 */
[----:B------:R-:W-:Y:S01]  /*9960*/  IMAD.U32 R6, RZ, RZ, UR6 ;  /* 0x00000006ff067e24 */ /* 0x000fe2000f8e00ff */
[----:B-----5:R-:W-:Y:S01]  /*9970*/  MOV R11, UR5 ;  /* 0x00000005000b7c02 */ /* 0x020fe20008000f00 */
[----:B------:R-:W-:Y:S02]  /*9980*/  IMAD.U32 R10, RZ, RZ, UR4 ;  /* 0x00000004ff0a7e24 */ /* 0x000fe4000f8e00ff */
[----:B------:R-:W-:Y:S07]  /*9990*/  LEPC R20, `(.L_x_122) ;  /* 0x000000001014794e */ /* 0x000fee0000000000 */
[----:B---34-:R-:W-:Y:S05]  /*99a0*/  CALL.ABS.NOINC R2 ;  /* 0x0000000002007343 */ /* 0x018fea0003c00000 */
.L_x_122:
[----:B------:R-:W-:Y:S01]  /*99b0*/  ISETP.NE.AND P0, PT, R170, RZ, PT ;  /* 0x000000ffaa00720c */ /* 0x000fe20003f05270 */
[----:B------:R-:W-:Y:S05]  /*99c0*/  WARPSYNC.ALL ;  /* 0x0000000000007948 */ /* 0x000fea0003800000 */
[----:B------:R-:W-:Y:S01]  /*99d0*/  R2UR UR4, R80 ;  /* 0x00000000500472ca */ /* 0x000fe200000e0000 */
[--C-:B---3--:R-:W-:Y:S01]  /*99e0*/  HADD2.F32 R82, -RZ, R88.reuse.H0_H0 ;  /* 0x20000058ff527230 */ /* 0x108fe20000004100 */
[----:B------:R-:W-:Y:S01]  /*99f0*/  R2UR UR5, R87 ;  /* 0x00000000570572ca */ /* 0x000fe200000e0000 */
[----:B------:R-:W-:Y:S01]  /*9a00*/  HADD2.F32 R84, -RZ, R88.H1_H1 ;  /* 0x30000058ff547230 */ /* 0x000fe20000004100 */
[----:B------:R-:W-:Y:S01]  /*9a10*/  BSSY.RECONVERGENT B0, `(.L_x_123) ;  /* 0x00000fd000007945 */ /* 0x000fe20003800200 */
[--C-:B------:R-:W-:Y:S02]  /*9a20*/  HADD2.F32 R83, -RZ, R89.reuse.H0_H0 ;  /* 0x20000059ff537230 */ /* 0x100fe40000004100 */
[----:B------:R-:W-:Y:S02]  /*9a30*/  HADD2.F32 R86, -RZ, R89.H1_H1 ;  /* 0x30000059ff567230 */ /* 0x000fe40000004100 */
[--C-:B------:R-:W-:Y:S02]  /*9a40*/  HADD2.F32 R85, -RZ, R90.reuse.H0_H0 ;  /* 0x2000005aff557230 */ /* 0x100fe40000004100 */
[----:B------:R-:W-:Y:S02]  /*9a50*/  HADD2.F32 R88, -RZ, R90.H1_H1 ;  /* 0x3000005aff587230 */ /* 0x000fe40000004100 */
[----:B-1----:R-:W1:Y:S01]  /*9a60*/  LDTM.x64 R4, tmem[UR4+0xc0] ;  /* 0x0000c004000479ee */ /* 0x002e620008340000 */
[----:B------:R-:W-:Y:S01]  /*9a70*/  NOP ;  /* 0x0000000000007918 */ /* 0x000fe20000000000 */
[----:B------:R-:W-:Y:S01]  /*9a80*/  UIADD3 UR5, UPT, UPT, UR5, 0xe0, URZ ;  /* 0x000000e005057890 */ /* 0x000fe2000fffe0ff */
[--C-:B------:R-:W-:Y:S02]  /*9a90*/  HADD2.F32 R87, -RZ, R91.reuse.H0_H0 ;  /* 0x2000005bff577230 */ /* 0x100fe40000004100 */
[----:B------:R-:W-:Y:S01]  /*9aa0*/  HADD2.F32 R90, -RZ, R91.H1_H1 ;  /* 0x3000005bff5a7230 */ /* 0x000fe20000004100 */
[----:B------:R-:W-:Y:S01]  /*9ab0*/  UPRMT UR5, UR37, 0x654, UR5 ;  /* 0x0000065425057896 */ /* 0x000fe20008000005 */
[--C-:B----4-:R-:W-:Y:S02]  /*9ac0*/  HADD2.F32 R89, -RZ, R96.reuse.H0_H0 ;  /* 0x20000060ff597230 */ /* 0x110fe40000004100 */
[----:B------:R-:W-:Y:S02]  /*9ad0*/  HADD2.F32 R91, -RZ, R96.H1_H1 ;  /* 0x30000060ff5b7230 */ /* 0x000fe40000004100 */
[--C-:B------:R-:W-:Y:S02]  /*9ae0*/  HADD2.F32 R92, -RZ, R97.reuse.H0_H0 ;  /* 0x20000061ff5c7230 */ /* 0x100fe40000004100 */
[----:B------:R-:W-:Y:S02]  /*9af0*/  HADD2.F32 R94, -RZ, R97.H1_H1 ;  /* 0x30000061ff5e7230 */ /* 0x000fe40000004100 */
[----:B-1----:R-:W-:Y:S01]  /*9b00*/  SYNCS.ARRIVE.TRANS64.RED.A1T0 RZ, [UR5], RZ ;  /* 0x000000ffffff79a7 */ /* 0x002fe20008100405 */
[--C-:B------:R-:W-:Y:S02]  /*9b10*/  HADD2.F32 R93, -RZ, R98.reuse.H0_H0 ;  /* 0x20000062ff5d7230 */ /* 0x100fe40000004100 */
[----:B------:R-:W-:Y:S02]  /*9b20*/  HADD2.F32 R96, -RZ, R98.H1_H1 ;  /* 0x30000062ff607230 */ /* 0x000fe40000004100 */
[--C-:B------:R-:W-:Y:S02]  /*9b30*/  HADD2.F32 R95, -RZ, R99.reuse.H0_H0 ;  /* 0x20000063ff5f7230 */ /* 0x100fe40000004100 */
[----:B------:R-:W-:Y:S02]  /*9b40*/  HADD2.F32 R98, -RZ, R99.H1_H1 ;  /* 0x30000063ff627230 */ /* 0x000fe40000004100 */
[C---:B------:R-:W-:Y:S01]  /*9b50*/  FMUL R4, R78.reuse, R4 ;  /* 0x000000044e047220 */ /* 0x040fe20000400000 */
[C---:B------:R-:W-:Y:S01]  /*9b60*/  FMUL R5, R78.reuse, R5 ;  /* 0x000000054e057220 */ /* 0x040fe20000400000 */
[C---:B------:R-:W-:Y:S01]  /*9b70*/  FMUL R6, R78.reuse, R6 ;  /* 0x000000064e067220 */ /* 0x040fe20000400000 */
[C---:B------:R-:W-:Y:S01]  /*9b80*/  FMUL R7, R78.reuse, R7 ;  /* 0x000000074e077220 */ /* 0x040fe20000400000 */
[C---:B------:R-:W-:Y:S01]  /*9b90*/  FFMA R4, R81.reuse, R82, R4 ;  /* 0x0000005251047223 */ /* 0x040fe20000000004 */
[C---:B------:R-:W-:Y:S01]  /*9ba0*/  FFMA R5, R81.reuse, R84, R5 ;  /* 0x0000005451057223 */ /* 0x040fe20000000005 */
[C---:B------:R-:W-:Y:S01]  /*9bb0*/  FFMA R6, R81.reuse, R83, R6 ;  /* 0x0000005351067223 */ /* 0x040fe20000000006 */
[----:B------:R-:W-:Y:S01]  /*9bc0*/  FFMA R7, R81, R86, R7 ;  /* 0x0000005651077223 */ /* 0x000fe20000000007 */
[C---:B------:R-:W-:Y:S01]  /*9bd0*/  FMUL R8, R78.reuse, R8 ;  /* 0x000000084e087220 */ /* 0x040fe20000400000 */
[C---:B------:R-:W-:Y:S01]  /*9be0*/  FMUL R9, R78.reuse, R9 ;  /* 0x000000094e097220 */ /* 0x040fe20000400000 */
[----:B------:R-:W-:Y:S01]  /*9bf0*/  F2FP.F16.F32.PACK_AB R4, R5, R4 ;  /* 0x000000040504723e */ /* 0x000fe200000000ff */
[C---:B------:R-:W-:Y:S01]  /*9c00*/  FMUL R10, R78.reuse, R10 ;  /* 0x0000000a4e0a7220 */ /* 0x040fe20000400000 */
[----:B------:R-:W-:Y:S01]  /*9c10*/  F2FP.F16.F32.PACK_AB R5, R7, R6 ;  /* 0x000000060705723e */ /* 0x000fe200000000ff */
[C---:B------:R-:W-:Y:S01]  /*9c20*/  FFMA R8, R81.reuse, R85, R8 ;  /* 0x0000005551087223 */ /* 0x040fe20000000008 */
[C---:B------:R-:W-:Y:S01]  /*9c30*/  FFMA R9, R81.reuse, R88, R9 ;  /* 0x0000005851097223 */ /* 0x040fe20000000009 */
[----:B------:R-:W-:Y:S01]  /*9c40*/  FFMA R10, R81, R87, R10 ;  /* 0x00000057510a7223 */ /* 0x000fe2000000000a */
[C---:B------:R-:W-:Y:S01]  /*9c50*/  FMUL R11, R78.reuse, R11 ;  /* 0x0000000b4e0b7220 */ /* 0x040fe20000400000 */
[C---:B------:R-:W-:Y:S01]  /*9c60*/  FMUL R0, R78.reuse, R12 ;  /* 0x0000000c4e007220 */ /* 0x040fe20000400000 */
[C---:B------:R-:W-:Y:S01]  /*9c70*/  FMUL R2, R78.reuse, R13 ;  /* 0x0000000d4e027220 */ /* 0x040fe20000400000 */
[----:B------:R-:W-:Y:S01]  /*9c80*/  F2FP.F16.F32.PACK_AB R6, R9, R8 ;  /* 0x000000080906723e */ /* 0x000fe200000000ff */
[C---:B------:R-:W-:Y:S01]  /*9c90*/  FFMA R11, R81.reuse, R90, R11 ;  /* 0x0000005a510b7223 */ /* 0x040fe2000000000b */
[C---:B------:R-:W-:Y:S01]  /*9ca0*/  FFMA R0, R81.reuse, R89, R0 ;  /* 0x0000005951007223 */ /* 0x040fe20000000000 */
[----:B------:R-:W-:Y:S01]  /*9cb0*/  FFMA R2, R81, R91, R2 ;  /* 0x0000005b51027223 */ /* 0x000fe20000000002 */
[C---:B------:R-:W-:Y:S01]  /*9cc0*/  FMUL R3, R78.reuse, R14 ;  /* 0x0000000e4e037220 */ /* 0x040fe20000400000 */
[C---:B------:R-:W-:Y:S01]  /*9cd0*/  FMUL R15, R78.reuse, R15 ;  /* 0x0000000f4e0f7220 */ /* 0x040fe20000400000 */
[----:B------:R-:W-:Y:S01]  /*9ce0*/  F2FP.F16.F32.PACK_AB R7, R11, R10 ;  /* 0x0000000a0b07723e */ /* 0x000fe200000000ff */
[----:B------:R-:W-:Y:S01]  /*9cf0*/  FMUL R12, R78, R16 ;  /* 0x000000104e0c7220 */ /* 0x000fe20000400000 */
[----:B------:R-:W-:Y:S01]  /*9d00*/  F2FP.F16.F32.PACK_AB R8, R2, R0 ;  /* 0x000000000208723e */ /* 0x000fe200000000ff */
[C---:B------:R-:W-:Y:S01]  /*9d10*/  FFMA R3, R81.reuse, R92, R3 ;  /* 0x0000005c51037223 */ /* 0x040fe20000000003 */
[C---:B------:R-:W-:Y:S01]  /*9d20*/  FFMA R15, R81.reuse, R94, R15 ;  /* 0x0000005e510f7223 */ /* 0x040fe2000000000f */
[----:B------:R1:W-:Y:S01]  /*9d30*/  STS.128 [R178+UR48+0xc400], R4 ;  /* 0x00c40004b2007988 */ /* 0x0003e20008000c30 */
[----:B------:R-:W-:Y:S01]  /*9d40*/  FFMA R12, R81, R93, R12 ;  /* 0x0000005d510c7223 */ /* 0x000fe2000000000c */
[C---:B------:R-:W-:Y:S01]  /*9d50*/  FMUL R13, R78.reuse, R17 ;  /* 0x000000114e0d7220 */ /* 0x040fe20000400000 */
[C---:B------:R-:W-:Y:S01]  /*9d60*/  FMUL R14, R78.reuse, R18 ;  /* 0x000000124e0e7220 */ /* 0x040fe20000400000 */
[----:B------:R-:W-:Y:S01]  /*9d70*/  F2FP.F16.F32.PACK_AB R9, R15, R3 ;  /* 0x000000030f09723e */ /* 0x000fe200000000ff */
[--C-:B------:R-:W-:Y:S02]  /*9d80*/  HADD2.F32 R97, -RZ, R104.reuse.H0_H0 ;  /* 0x20000068ff617230 */ /* 0x100fe40000004100 */
[C---:B------:R-:W-:Y:S01]  /*9d90*/  FFMA R13, R81.reuse, R96, R13 ;  /* 0x00000060510d7223 */ /* 0x040fe2000000000d */
[----:B------:R-:W-:Y:S01]  /*9da0*/  FFMA R14, R81, R95, R14 ;  /* 0x0000005f510e7223 */ /* 0x000fe2000000000e */
[C---:B------:R-:W-:Y:S01]  /*9db0*/  FMUL R19, R78.reuse, R19 ;  /* 0x000000134e137220 */ /* 0x040fe20000400000 */
[----:B------:R-:W-:Y:S02]  /*9dc0*/  HADD2.F32 R100, -RZ, R104.H1_H1 ;  /* 0x30000068ff647230 */ /* 0x000fe40000004100 */
[C---:B------:R-:W-:Y:S01]  /*9dd0*/  FMUL R16, R78.reuse, R20 ;  /* 0x000000144e107220 */ /* 0x040fe20000400000 */
[----:B------:R-:W-:Y:S01]  /*9de0*/  F2FP.F16.F32.PACK_AB R10, R13, R12 ;  /* 0x0000000c0d0a723e */ /* 0x000fe200000000ff */
[C---:B------:R-:W-:Y:S01]  /*9df0*/  FFMA R19, R81.reuse, R98, R19 ;  /* 0x0000006251137223 */ /* 0x040fe20000000013 */
[--C-:B------:R-:W-:Y:S02]  /*9e00*/  HADD2.F32 R99, -RZ, R105.reuse.H0_H0 ;  /* 0x20000069ff637230 */ /* 0x100fe40000004100 */
[----:B------:R-:W-:Y:S01]  /*9e10*/  FFMA R16, R81, R97, R16 ;  /* 0x0000006151107223 */ /* 0x000fe20000000010 */
[C---:B------:R-:W-:Y:S01]  /*9e20*/  FMUL R17, R78.reuse, R21 ;  /* 0x000000154e117220 */ /* 0x040fe20000400000 */
[----:B------:R-:W-:Y:S01]  /*9e30*/  HADD2.F32 R102, -RZ, R105.H1_H1 ;  /* 0x30000069ff667230 */ /* 0x000fe20000004100 */
[----:B------:R-:W-:Y:S01]  /*9e40*/  F2FP.F16.F32.PACK_AB R11, R19, R14 ;  /* 0x0000000e130b723e */ /* 0x000fe200000000ff */
[C---:B------:R-:W-:Y:S01]  /*9e50*/  FMUL R18, R78.reuse, R22 ;  /* 0x000000164e127220 */ /* 0x040fe20000400000 */
[C---:B------:R-:W-:Y:S01]  /*9e60*/  FFMA R17, R81.reuse, R100, R17 ;  /* 0x0000006451117223 */ /* 0x040fe20000000011 */
[--C-:B------:R-:W-:Y:S02]  /*9e70*/  HADD2.F32 R101, -RZ, R106.reuse.H0_H0 ;  /* 0x2000006aff657230 */ /* 0x100fe40000004100 */
[C---:B------:R-:W-:Y:S01]  /*9e80*/  FMUL R23, R78.reuse, R23 ;  /* 0x000000174e177220 */ /* 0x040fe20000400000 */
[----:B------:R1:W-:Y:S01]  /*9e90*/  STS.128 [R179+0xc400], R8 ;  /* 0x00c40008b3007388 */ /* 0x0003e20000000c00 */
[----:B------:R-:W-:Y:S01]  /*9ea0*/  FFMA R18, R81, R99, R18 ;  /* 0x0000006351127223 */ /* 0x000fe20000000012 */
[----:B------:R-:W-:Y:S01]  /*9eb0*/  F2FP.F16.F32.PACK_AB R16, R17, R16 ;  /* 0x000000101110723e */ /* 0x000fe200000000ff */
[----:B------:R-:W-:Y:S01]  /*9ec0*/  FFMA R23, R81, R102, R23 ;  /* 0x0000006651177223 */ /* 0x000fe20000000017 */
[----:B------:R-:W-:Y:S02]  /*9ed0*/  HADD2.F32 R104, -RZ, R106.H1_H1 ;  /* 0x3000006aff687230 */ /* 0x000fe40000004100 */
[C---:B------:R-:W-:Y:S01]  /*9ee0*/  FMUL R20, R78.reuse, R24 ;  /* 0x000000184e147220 */ /* 0x040fe20000400000 */
[--C-:B------:R-:W-:Y:S02]  /*9ef0*/  HADD2.F32 R103, -RZ, R107.reuse.H0_H0 ;  /* 0x2000006bff677230 */ /* 0x100fe40000004100 */
[C---:B------:R-:W-:Y:S01]  /*9f00*/  FMUL R21, R78.reuse, R25 ;  /* 0x000000194e157220 */ /* 0x040fe20000400000 */
[----:B------:R-:W-:Y:S01]  /*9f10*/  F2FP.F16.F32.PACK_AB R17, R23, R18 ;  /* 0x000000121711723e */ /* 0x000fe200000000ff */
[C---:B------:R-:W-:Y:S01]  /*9f20*/  FFMA R20, R81.reuse, R101, R20 ;  /* 0x0000006551147223 */ /* 0x040fe20000000014 */
[----:B------:R-:W-:Y:S02]  /*9f30*/  HADD2.F32 R106, -RZ, R107.H1_H1 ;  /* 0x3000006bff6a7230 */ /* 0x000fe40000004100 */
[----:B------:R-:W-:Y:S01]  /*9f40*/  FFMA R21, R81, R104, R21 ;  /* 0x0000006851157223 */ /* 0x000fe20000000015 */
[C---:B------:R-:W-:Y:S01]  /*9f50*/  FMUL R22, R78.reuse, R26 ;  /* 0x0000001a4e167220 */ /* 0x040fe20000400000 */
[--C-:B------:R-:W-:Y:S02]  /*9f60*/  HADD2.F32 R105, -RZ, R112.reuse.H0_H0 ;  /* 0x20000070ff697230 */ /* 0x100fe40000004100 */
[C---:B------:R-:W-:Y:S01]  /*9f70*/  FMUL R27, R78.reuse, R27 ;  /* 0x0000001b4e1b7220 */ /* 0x040fe20000400000 */
[----:B------:R-:W-:Y:S01]  /*9f80*/  HADD2.F32 R108, -RZ, R112.H1_H1 ;  /* 0x30000070ff6c7230 */ /* 0x000fe20000004100 */
[----:B------:R-:W-:Y:S01]  /*9f90*/  F2FP.F16.F32.PACK_AB R18, R21, R20 ;  /* 0x000000141512723e */ /* 0x000fe200000000ff */
[C---:B------:R-:W-:Y:S01]  /*9fa0*/  FFMA R22, R81.reuse, R103, R22 ;  /* 0x0000006751167223 */ /* 0x040fe20000000016 */
        /* <DEDUP_REMOVED lines=9> */
[--C-:B------:R-:W-:Y:S01]  /*a040*/  HADD2.F32 R109, -RZ, R114.reuse.H0_H0 ;  /* 0x20000072ff6d7230 */ /* 0x100fe20000004100 */
[----:B------:R1:W-:Y:S01]  /*a050*/  STS.128 [R177+0xc400], R16 ;  /* 0x00c40010b1007388 */ /* 0x0003e20000000c00 */
        /* <DEDUP_REMOVED lines=69> */
[C---:B------:R-:W-:Y:S01]  /*a4b0*/  FFMA R45, R81.reuse, R128, R45 ;  /* 0x00000080512d7223 */ /* 0x040fe2000000002d */
[C---:B------:R-:W-:Y:S01]  /*a4c0*/  FMUL R46, R78.reuse, R50 ;  /* 0x000000324e2e7220 */ /* 0x040fe20000400000 */
[--C-:B------:R-:W-:Y:S02]  /*a4d0*/  HADD2.F32 R129, -RZ, R136.reuse.H0_H0 ;  /* 0x20000088ff817230 */ /* 0x100fe40000004100 */
[C---:B------:R-:W-:Y:S01]  /*a4e0*/  FMUL R51, R78.reuse, R51 ;  /* 0x000000334e337220 */ /* 0x040fe20000400000 */
[----:B------:R-:W-:Y:S02]  /*a4f0*/  HADD2.F32 R132, -RZ, R136.H1_H1 ;  /* 0x30000088ff847230 */ /* 0x000fe40000004100 */
[C---:B------:R-:W-:Y:S01]  /*a500*/  FMUL R48, R78.reuse, R52 ;  /* 0x000000344e307220 */ /* 0x040fe20000400000 */
[--C-:B------:R-:W-:Y:S02]  /*a510*/  HADD2.F32 R131, -RZ, R137.reuse.H0_H0 ;  /* 0x20000089ff837230 */ /* 0x100fe40000004100 */
[C---:B------:R-:W-:Y:S01]  /*a520*/  FMUL R49, R78.reuse, R53 ;  /* 0x000000354e317220 */ /* 0x040fe20000400000 */
[C---:B------:R-:W-:Y:S01]  /*a530*/  FFMA R46, R81.reuse, R127, R46 ;  /* 0x0000007f512e7223 */ /* 0x040fe2000000002e */
[----:B------:R-:W-:Y:S02]  /*a540*/  HADD2.F32 R134, -RZ, R137.H1_H1 ;  /* 0x30000089ff867230 */ /* 0x000fe40000004100 */
[C---:B------:R-:W-:Y:S01]  /*a550*/  FMUL R50, R78.reuse, R54 ;  /* 0x000000364e327220 */ /* 0x040fe20000400000 */
[C---:B------:R-:W-:Y:S01]  /*a560*/  FFMA R51, R81.reuse, R130, R51 ;  /* 0x0000008251337223 */ /* 0x040fe20000000033 */
        /* <DEDUP_REMOVED lines=11> */
[----:B------:R-:W-:Y:S01]  /*a620*/  FFMA R55, R81, R134, R55 ;  /* 0x0000008651377223 */ /* 0x000fe20000000037 */
[--C-:B------:R-:W-:Y:S02]  /*a630*/  HADD2.F32 R137, -RZ, R144.reuse.H0_H0 ;  /* 0x20000090ff897230 */ /* 0x100fe40000004100 */
[C---:B------:R-:W-:Y:S01]  /*a640*/  FMUL R59, R78.reuse, R59 ;  /* 0x0000003b4e3b7220 */ /* 0x040fe20000400000 */
[----:B------:R-:W-:Y:S01]  /*a650*/  F2FP.F16.F32.PACK_AB R42, R45, R44 ;  /* 0x0000002c2d2a723e */ /* 0x000fe200000000ff */
[----:B------:R-:W-:Y:S01]  /*a660*/  FFMA R52, R81, R133, R52 ;  /* 0x0000008551347223 */ /* 0x000fe20000000034 */
[----:B------:R-:W-:Y:S01]  /*a670*/  F2FP.F16.F32.PACK_AB R43, R51, R46 ;  /* 0x0000002e332b723e */ /* 0x000fe200000000ff */
[----:B------:R-:W-:Y:S02]  /*a680*/  HADD2.F32 R140, -RZ, R144.H1_H1 ;  /* 0x30000090ff8c7230 */ /* 0x000fe40000004100 */
[C---:B------:R-:W-:Y:S01]  /*a690*/  FMUL R56, R78.reuse, R60 ;  /* 0x0000003c4e387220 */ /* 0x040fe20000400000 */
[C---:B------:R-:W-:Y:S01]  /*a6a0*/  FFMA R53, R81.reuse, R136, R53 ;  /* 0x0000008851357223 */ /* 0x040fe20000000035 */
[--C-:B------:R-:W-:Y:S01]  /*a6b0*/  HADD2.F32 R139, -RZ, R145.reuse.H0_H0 ;  /* 0x20000091ff8b7230 */ /* 0x100fe20000004100 */
[----:B------:R1:W-:Y:S01]  /*a6c0*/  STS.128 [R182+0xc400], R40 ;  /* 0x00c40028b6007388 */ /* 0x0003e20000000c00 */
        /* <DEDUP_REMOVED lines=15> */
[----:B------:R-:W-:Y:S02]  /*a7c0*/  HADD2.F32 R146, -RZ, R147.H1_H1 ;  /* 0x30000093ff927230 */ /* 0x000fe40000004100 */
[C---:B------:R-:W-:Y:S01]  /*a7d0*/  FMUL R62, R78.reuse, R66 ;  /* 0x000000424e3e7220 */ /* 0x040fe20000400000 */
[----:B------:R-:W-:Y:S01]  /*a7e0*/  F2FP.F16.F32.PACK_AB R49, R55, R50 ;  /* 0x000000323731723e */ /* 0x000fe200000000ff */
        /* <DEDUP_REMOVED lines=31> */
.L_x_124:
[----:B------:R-:W-:Y:S05]  /*a9e0*/  BSYNC.RECONVERGENT B0 ;  /* 0x0000000000007941 */ /* 0x000fea0003800200 */
.L_x_123:
[----:B------:R-:W-:Y:S01]  /*a9f0*/  BAR.SYNC.DEFER_BLOCKING 0x1, 0x80 ;  /* 0x0042000000007b1d */ /* 0x000fe20000010000 */
[----:B------:R-:W-:Y:S01]  /*aa00*/  UISETP.NE.AND UP0, UPT, UR49, -0x4, UPT ;  /* 0xfffffffc3100788c */ /* 0x000fe2000bf05270 */
[----:B------:R-:W-:Y:S08]  /*aa10*/  IADD3 R76, PT, PT, R76, 0x1, RZ ;  /* 0x000000014c4c7810 */ /* 0x000ff00007ffe0ff */
[----:B------:R-:W-:Y:S05]  /*aa20*/  BRA.U !UP0, `(.L_x_125) ;  /* 0x0000000108287547 */ /* 0x000fea000b800000 */
[----:B------:R-:W-:Y:S01]  /*aa30*/  ISETP.NE.AND P0, PT, R176, RZ, PT ;  /* 0x000000ffb000720c */ /* 0x000fe20003f05270 */
[----:B------:R-:W-:Y:S01]  /*aa40*/  IMAD.U32 R3, RZ, RZ, UR51 ;  /* 0x00000033ff037e24 */ /* 0x000fe2000f8e00ff */
[----:B------:R-:W-:Y:S01]  /*aa50*/  UIADD3 UR51, UPT, UPT, UR51, 0x1, URZ ;  /* 0x0000000133337890 */ /* 0x000fe2000fffe0ff */
[----:B------:R-:W-:Y:S03]  /*aa60*/  IMAD.U32 R0, RZ, RZ, UR37 ;  /* 0x00000025ff007e24 */ /* 0x000fe6000f8e00ff */
[----:B------:R-:W-:Y:S04]  /*aa70*/  UISETP.NE.AND UP0, UPT, UR51, 0x4, UPT ;  /* 0x000000043300788c */ /* 0x000fe8000bf05270 */
[----:B------:R-:W-:Y:S03]  /*aa80*/  USEL UR51, UR51, URZ, UP0 ;  /* 0x000000ff33337287 */ /* 0x000fe60008000000 */
[----:B------:R-:W-:Y:S05]  /*aa90*/  @P0 LEA R3, R3, UR48, 0x3 ;  /* 0x0000003003030c11 */ /* 0x000fea000f8e18ff */
[----:B------:R-:W-:Y:S05]  /*aaa0*/  @P0 VIADD R3, R3, 0x80 ;  /* 0x0000008003030836 */ /* 0x000fea0000000000 */
[----:B------:R-:W-:Y:S04]  /*aab0*/  @P0 PRMT R0, R0, 0x654, R3 ;  /* 0x0000065400000816 */ /* 0x000fe80000000003 */
[----:B------:R2:W-:Y:S03]  /*aac0*/  @P0 SYNCS.ARRIVE.TRANS64.RED.A1T0 RZ, [R0+URZ], RZ ;  /* 0x000000ff00ff09a7 */ /* 0x0005e600081004ff */
.L_x_125:
[----:B------:R-:W-:Y:S01]  /*aad0*/  ISETP.NE.AND P2, PT, R171, RZ, PT ;  /* 0x000000ffab00720c */ /* 0x000fe20003f45270 */
[----:B------:R-:W-:Y:S01]  /*aae0*/  UIADD3 UR49, UPT, UPT, UR49, 0x4, URZ ;  /* 0x0000000431317890 */ /* 0x000fe2000fffe0ff */
[----:B------:R-:W-:Y:S01]  /*aaf0*/  ISETP.NE.AND P0, PT, R173, 0x2, PT ;  /* 0x00000002ad00780c */ /* 0x000fe20003f05270 */
[----:B------:R-:W-:Y:S01]  /*ab00*/  IMAD.IADD R20, R75, 0x1, R154 ;  /* 0x000000014b147824 */ /* 0x000fe200078e029a */
[----:B------:R-:W-:Y:S01]  /*ab10*/  ISETP.NE.AND P1, PT, R76, 0x2, PT ;  /* 0x000000024c00780c */ /* 0x000fe20003f25270 */
[----:B------:R-:W-:Y:S01]  /*ab20*/  IMAD.IADD R21, R77, 0x1, R156 ;  /* 0x000000014d157824 */ /* 0x000fe200078e029c */
[----:B--2---:R-:W-:Y:S02]  /*ab30*/  SEL R0, RZ, 0x1, P0 ;  /* 0x00000001ff007807 */ /* 0x004fe40000000000 */
[----:B------:R-:W-:Y:S02]  /*ab40*/  SEL R3, RZ, 0x1, P1 ;  /* 0x00000001ff037807 */ /* 0x000fe40000800000 */
[----:B------:R-:W-:Y:S02]  /*ab50*/  LOP3.LUT R165, R165, R0, RZ, 0x3c, !PT ;  /* 0x00000000a5a57212 */ /* 0x000fe400078e3cff */
[----:B------:R-:W-:Y:S02]  /*ab60*/  LOP3.LUT R166, R166, R3, RZ, 0x3c, !PT ;  /* 0x00000003a6a67212 */ /* 0x000fe400078e3cff */
[----:B------:R-:W-:Y:S02]  /*ab70*/  @P2 R2UR UR36, R164 ;  /* 0x00000000a42422ca */ /* 0x000fe400000e0000 */
[----:B------:R-:W-:Y:S02]  /*ab80*/  SEL R173, R173, RZ, P0 ;  /* 0x000000ffadad7207 */ /* 0x000fe40000000000 */
[----:B------:R-:W-:Y:S01]  /*ab90*/  SEL R76, R76, RZ, P1 ;  /* 0x000000ff4c4c7207 */ /* 0x000fe20000800000 */
[----:B------:R-:W-:Y:S10]  /*aba0*/  @P2 BRA `(.L_x_126) ;  /* 0xffffffa0000c2947 */ /* 0x000ff4000383ffff */
[----:B------:R-:W-:-:S09]  /*abb0*/  UISETP.NE.AND UP0, UPT, UR50, URZ, UPT ;  /* 0x000000ff3200728c */ /* 0x000fd2000bf05270 */
[----:B------:R-:W-:Y:S05]  /*abc0*/  BRA.U !UP0, `(.L_x_127) ;  /* 0x0000000108487547 */ /* 0x000fea000b800000 */
[----:B------:R-:W2:Y:S02]  /*abd0*/  LDCU.64 UR4, c[0x0][0x890] ;  /* 0x00011200ff0477ac */ /* 0x000ea40008000a00 */
[----:B--2---:R-:W-:-:S04]  /*abe0*/  UISETP.NE.U32.AND UP0, UPT, UR4, URZ, UPT ;  /* 0x000000ff0400728c */ /* 0x004fc8000bf05070 */
[----:B------:R-:W-:-:S09]  /*abf0*/  UISETP.NE.AND.EX UP0, UPT, UR5, URZ, UPT, UP0 ;  /* 0x000000ff0500728c */ /* 0x000fd2000bf05300 */
[----:B------:R-:W-:Y:S05]  /*ac00*/  BRA.U UP0, `(.L_x_128) ;  /* 0x00000001000c7547 */ /* 0x000fea000b800000 */
[----:B------:R-:W-:-:S13]  /*ac10*/  FSETP.NEU.AND P0, PT, R81, RZ, PT ;  /* 0x000000ff5100720b */ /* 0x000fda0003f0d000 */
[----:B------:R-:W-:Y:S05]  /*ac20*/  @!P0 EXIT ;  /* 0x000000000000894d */ /* 0x000fea0003800000 */
[----:B------:R-:W-:Y:S05]  /*ac30*/  BRA `(.L_x_127) ;  /* 0x00000000002c7947 */ /* 0x000fea0003800000 */
.L_x_128:
[----:B------:R-:W-:Y:S01]  /*ac40*/  ISETP.NE.AND P0, PT, R172, RZ, PT ;  /* 0x000000ffac00720c */ /* 0x000fe20003f05270 */
[----:B------:R-:W-:-:S12]  /*ac50*/  BSSY.RECONVERGENT B0, `(.L_x_127) ;  /* 0x0000009000007945 */ /* 0x000fd80003800200 */
[----:B------:R-:W-:Y:S05]  /*ac60*/  @P0 BRA `(.L_x_129) ;  /* 0x0000000000140947 */ /* 0x000fea0003800000 */
[----:B------:R-:W2:Y:S02]  /*ac70*/  LDCU.64 UR4, c[0x0][0x888] ;  /* 0x00011100ff0477ac */ /* 0x000ea40008000a00 */
[----:B--2---:R-:W-:-:S04]  /*ac80*/  ISETP.NE.U32.AND P0, PT, RZ, UR4, PT ;  /* 0x00000004ff007c0c */ /* 0x004fc8000bf05070 */
[----:B------:R-:W-:-:S13]  /*ac90*/  ISETP.NE.AND.EX P0, PT, RZ, UR5, PT, P0 ;  /* 0x00000005ff007c0c */ /* 0x000fda000bf05300 */
[----:B------:R-:W-:Y:S05]  /*aca0*/  @!P0 EXIT ;  /* 0x000000000000894d */ /* 0x000fea0003800000 */
[----:B------:R-:W-:Y:S05]  /*acb0*/  BRA `(.L_x_130) ;  /* 0x0000000000087947 */ /* 0x000fea0003800000 */
.L_x_129:
[----:B------:R-:W-:-:S13]  /*acc0*/  FSETP.NEU.AND P0, PT, R81, RZ, PT ;  /* 0x000000ff5100720b */ /* 0x000fda0003f0d000 */
[----:B------:R-:W-:Y:S05]  /*acd0*/  @!P0 EXIT ;  /* 0x000000000000894d */ /* 0x000fea0003800000 */
.L_x_130:
[----:B------:R-:W-:Y:S05]  /*ace0*/  BSYNC.RECONVERGENT B0 ;  /* 0x0000000000007941 */ /* 0x000fea0003800200 */
.L_x_127:
[----:B------:R-:W-:Y:S01]  /*acf0*/  ULEA UR4, UR51, UR48, 0x3 ;  /* 0x0000003033047291 */ /* 0x000fe2000f8e18ff */
[----:B------:R-:W-:-:S04]  /*ad00*/  DEPBAR.LE SB0, 0x0 ;  /* 0x000080000000791a */ /* 0x000fc80000000000 */
[----:B------:R-:W-:-:S04]  /*ad10*/  UIADD3 UR4, UPT, UPT, UR4, 0x80, URZ ;  /* 0x0000008004047890 */ /* 0x000fc8000fffe0ff */
[----:B------:R-:W-:-:S09]  /*ad20*/  UPRMT UR4, UR37, 0x654, UR4 ;  /* 0x0000065425047896 */ /* 0x000fd20008000004 */
[----:B------:R-:W-:Y:S01]  /*ad30*/  SYNCS.ARRIVE.TRANS64.RED.A1T0 RZ, [UR4], RZ ;  /* 0x000000ffffff79a7 */ /* 0x000fe20008100404 */
[----:B------:R-:W-:Y:S05]  /*ad40*/  EXIT ;  /* 0x000000000000794d */ /* 0x000fea0003800000 */
.L_x_19:
[----:B--2---:R2:W1:Y:S02]  /*ad50*/  SYNCS.PHASECHK.TRANS64.TRYWAIT P0, [R3+URZ+0x100], R2 ;  /* 0x00010002030075a7 */ /* 0x00446400080011ff */
[----:B-1----:R-:W-:Y:S05]  /*ad60*/  @!P0 NANOSLEEP.SYNCS 0x989680 ;  /* 0x009896800000895d */ /* 0x002fea0003900000 */
[----:B------:R-:W1:Y:S02]  /*ad70*/  @!P0 SYNCS.PHASECHK.TRANS64 P0, [R3+URZ+0x100], R2 ;  /* 0x00010002030085a7 */ /* 0x000e6400080010ff */
[----:B-1----:R-:W-:Y:S05]  /*ad80*/  @!P0 BRA `(.L_x_19) ;  /* 0xfffffffc00f08947 */ /* 0x002fea000383ffff */
[----:B------:R-:W-:Y:S05]  /*ad90*/  BRA `(.L_x_131) ;  /* 0xffffff6800147947 */ /* 0x000fea000383ffff */
.L_x_22:
[----:B-1----:R-:W-:-:S07]  /*ada0*/  MOV R2, UR33 ;  /* 0x0000002100027c02 */ /* 0x002fce0008000f00 */
.L_x_132:
[----:B-1----:R1:W2:Y:S02]  /*adb0*/  SYNCS.PHASECHK.TRANS64.TRYWAIT P0, [R2+URZ+0x30], R5 ;  /* 0x00003005020075a7 */ /* 0x0022a400080011ff */
[----:B--2---:R-:W-:Y:S05]  /*adc0*/  @!P0 NANOSLEEP.SYNCS 0x989680 ;  /* 0x009896800000895d */ /* 0x004fea0003900000 */
[----:B------:R-:W2:Y:S02]  /*add0*/  @!P0 SYNCS.PHASECHK.TRANS64 P0, [R2+URZ+0x30], R5 ;  /* 0x00003005020085a7 */ /* 0x000ea400080010ff */
[----:B--2---:R-:W-:Y:S05]  /*ade0*/  @!P0 BRA `(.L_x_132) ;  /* 0xfffffffc00f08947 */ /* 0x004fea000383ffff */
[----:B------:R-:W-:Y:S05]  /*adf0*/  BRA `(.L_x_21) ;  /* 0xffffff6800647947 */ /* 0x000fea000383ffff */
.L_x_28:
[----:B-1----:R-:W-:-:S07]  /*ae00*/  MOV R2, UR17 ;  /* 0x0000001100027c02 */ /* 0x002fce0008000f00 */
.L_x_133:
[----:B-1----:R1:W2:Y:S02]  /*ae10*/  SYNCS.PHASECHK.TRANS64.TRYWAIT P0, [R2+URZ+0x30], R5 ;  /* 0x00003005020075a7 */ /* 0x0022a400080011ff */
[----:B--2---:R-:W-:Y:S05]  /*ae20*/  @!P0 NANOSLEEP.SYNCS 0x989680 ;  /* 0x009896800000895d */ /* 0x004fea0003900000 */
[----:B------:R-:W2:Y:S02]  /*ae30*/  @!P0 SYNCS.PHASECHK.TRANS64 P0, [R2+URZ+0x30], R5 ;  /* 0x00003005020085a7 */ /* 0x000ea400080010ff */
[----:B--2---:R-:W-:Y:S05]  /*ae40*/  @!P0 BRA `(.L_x_133) ;  /* 0xfffffffc00f08947 */ /* 0x004fea000383ffff */
[----:B------:R-:W-:Y:S05]  /*ae50*/  BRA `(.L_x_27) ;  /* 0xffffff6c000c7947 */ /* 0x000fea000383ffff */
.L_x_32:
[----:B-1----:R1:W2:Y:S02]  /*ae60*/  SYNCS.PHASECHK.TRANS64.TRYWAIT P0, [R2+URZ+0xb0], R3 ;  /* 0x0000b003020075a7 */ /* 0x0022a400080011ff */
[----:B--2---:R-:W-:Y:S05]  /*ae70*/  @!P0 NANOSLEEP.SYNCS 0x989680 ;  /* 0x009896800000895d */ /* 0x004fea0003900000 */
[----:B------:R-:W2:Y:S02]  /*ae80*/  @!P0 SYNCS.PHASECHK.TRANS64 P0, [R2+URZ+0xb0], R3 ;  /* 0x0000b003020085a7 */ /* 0x000ea400080010ff */
[----:B--2---:R-:W-:Y:S05]  /*ae90*/  @!P0 BRA `(.L_x_32) ;  /* 0xfffffffc00f08947 */ /* 0x004fea000383ffff */
[----:B------:R-:W-:Y:S05]  /*aea0*/  BRA `(.L_x_134) ;  /* 0xffffff6c009c7947 */ /* 0x000fea000383ffff */
.L_x_36:
[----:B----4-:R-:W-:-:S07]  /*aeb0*/  MOV R0, UR5 ;  /* 0x0000000500007c02 */ /* 0x010fce0008000f00 */
.L_x_135:
[----:B-1----:R1:W2:Y:S02]  /*aec0*/  SYNCS.PHASECHK.TRANS64.TRYWAIT P0, [R0+URZ], R3 ;  /* 0x00000003000075a7 */ /* 0x0022a400080011ff */
[----:B--2---:R-:W-:Y:S05]  /*aed0*/  @!P0 NANOSLEEP.SYNCS 0x989680 ;  /* 0x009896800000895d */ /* 0x004fea0003900000 */
[----:B------:R-:W2:Y:S02]  /*aee0*/  @!P0 SYNCS.PHASECHK.TRANS64 P0, [R0+URZ], R3 ;  /* 0x00000003000085a7 */ /* 0x000ea400080010ff */
[----:B--2---:R-:W-:Y:S05]  /*aef0*/  @!P0 BRA `(.L_x_135) ;  /* 0xfffffffc00f08947 */ /* 0x004fea000383ffff */
[----:B------:R-:W-:Y:S05]  /*af00*/  BRA `(.L_x_136) ;  /* 0xffffff74000c7947 */ /* 0x000fea000383ffff */
.L_x_37:
[----:B----4-:R-:W-:-:S07]  /*af10*/  MOV R0, UR5 ;  /* 0x0000000500007c02 */ /* 0x010fce0008000f00 */
.L_x_137:
[----:B-1----:R1:W2:Y:S02]  /*af20*/  SYNCS.PHASECHK.TRANS64.TRYWAIT P0, [R0+URZ], R3 ;  /* 0x00000003000075a7 */ /* 0x0022a400080011ff */
[----:B--2---:R-:W-:Y:S05]  /*af30*/  @!P0 NANOSLEEP.SYNCS 0x989680 ;  /* 0x009896800000895d */ /* 0x004fea0003900000 */
[----:B------:R-:W2:Y:S02]  /*af40*/  @!P0 SYNCS.PHASECHK.TRANS64 P0, [R0+URZ], R3 ;  /* 0x00000003000085a7 */ /* 0x000ea400080010ff */
[----:B--2---:R-:W-:Y:S05]  /*af50*/  @!P0 BRA `(.L_x_137) ;  /* 0xfffffffc00f08947 */ /* 0x004fea000383ffff */
[----:B------:R-:W-:Y:S05]  /*af60*/  BRA `(.L_x_138) ;  /* 0xffffff7400187947 */ /* 0x000fea000383ffff */
.L_x_38:
[----:B----4-:R-:W-:-:S07]  /*af70*/  MOV R0, UR5 ;  /* 0x0000000500007c02 */ /* 0x010fce0008000f00 */
.L_x_139:
[----:B-1----:R1:W2:Y:S02]  /*af80*/  SYNCS.PHASECHK.TRANS64.TRYWAIT P0, [R0+URZ], R3 ;  /* 0x00000003000075a7 */ /* 0x0022a400080011ff */
[----:B--2---:R-:W-:Y:S05]  /*af90*/  @!P0 NANOSLEEP.SYNCS 0x989680 ;  /* 0x009896800000895d */ /* 0x004fea0003900000 */
[----:B------:R-:W2:Y:S02]  /*afa0*/  @!P0 SYNCS.PHASECHK.TRANS64 P0, [R0+URZ], R3 ;  /* 0x00000003000085a7 */ /* 0x000ea400080010ff */
[----:B--2---:R-:W-:Y:S05]  /*afb0*/  @!P0 BRA `(.L_x_139) ;  /* 0xfffffffc00f08947 */ /* 0x004fea000383ffff */
[----:B------:R-:W-:Y:S05]  /*afc0*/  BRA `(.L_x_140) ;  /* 0xffffff7400247947 */ /* 0x000fea000383ffff */
.L_x_39:
[----:B----4-:R-:W-:-:S07]  /*afd0*/  MOV R0, UR5 ;  /* 0x0000000500007c02 */ /* 0x010fce0008000f00 */
.L_x_141:
[----:B-1----:R1:W2:Y:S02]  /*afe0*/  SYNCS.PHASECHK.TRANS64.TRYWAIT P0, [R0+URZ], R3 ;  /* 0x00000003000075a7 */ /* 0x0022a400080011ff */
[----:B--2---:R-:W-:Y:S05]  /*aff0*/  @!P0 NANOSLEEP.SYNCS 0x989680 ;  /* 0x009896800000895d */ /* 0x004fea0003900000 */
[----:B------:R-:W2:Y:S02]  /*b000*/  @!P0 SYNCS.PHASECHK.TRANS64 P0, [R0+URZ], R3 ;  /* 0x00000003000085a7 */ /* 0x000ea400080010ff */
[----:B--2---:R-:W-:Y:S05]  /*b010*/  @!P0 BRA `(.L_x_141) ;  /* 0xfffffffc00f08947 */ /* 0x004fea000383ffff */
[----:B------:R-:W-:Y:S05]  /*b020*/  BRA `(.L_x_142) ;  /* 0xffffff7400307947 */ /* 0x000fea000383ffff */
.L_x_40:
[----:B----4-:R-:W-:-:S07]  /*b030*/  MOV R0, UR5 ;  /* 0x0000000500007c02 */ /* 0x010fce0008000f00 */
.L_x_143:
[----:B-1----:R1:W2:Y:S02]  /*b040*/  SYNCS.PHASECHK.TRANS64.TRYWAIT P0, [R0+URZ], R3 ;  /* 0x00000003000075a7 */ /* 0x0022a400080011ff */
[----:B--2---:R-:W-:Y:S05]  /*b050*/  @!P0 NANOSLEEP.SYNCS 0x989680 ;  /* 0x009896800000895d */ /* 0x004fea0003900000 */
[----:B------:R-:W2:Y:S02]  /*b060*/  @!P0 SYNCS.PHASECHK.TRANS64 P0, [R0+URZ], R3 ;  /* 0x00000003000085a7 */ /* 0x000ea400080010ff */
[----:B--2---:R-:W-:Y:S05]  /*b070*/  @!P0 BRA `(.L_x_143) ;  /* 0xfffffffc00f08947 */ /* 0x004fea000383ffff */
[----:B------:R-:W-:Y:S05]  /*b080*/  BRA `(.L_x_144) ;  /* 0xffffff74003c7947 */ /* 0x000fea000383ffff */
.L_x_43:
[----:B-1----:R1:W2:Y:S02]  /*b090*/  SYNCS.PHASECHK.TRANS64.TRYWAIT P0, [R0+URZ+0xf0], R5 ;  /* 0x0000f005000075a7 */ /* 0x0022a400080011ff */
[----:B--2---:R-:W-:Y:S05]  /*b0a0*/  @!P0 NANOSLEEP.SYNCS 0x989680 ;  /* 0x009896800000895d */ /* 0x004fea0003900000 */
[----:B------:R-:W2:Y:S02]  /*b0b0*/  @!P0 SYNCS.PHASECHK.TRANS64 P0, [R0+URZ+0xf0], R5 ;  /* 0x0000f005000085a7 */ /* 0x000ea400080010ff */
[----:B--2---:R-:W-:Y:S05]  /*b0c0*/  @!P0 BRA `(.L_x_43) ;  /* 0xfffffffc00f08947 */ /* 0x004fea000383ffff */
[----:B------:R-:W-:Y:S05]  /*b0d0*/  BRA `(.L_x_145) ;  /* 0xffffff7400987947 */ /* 0x000fea000383ffff */
.L_x_44:
[----:B------:R-:W-:-:S07]  /*b0e0*/  MOV R0, UR5 ;  /* 0x0000000500007c02 */ /* 0x000fce0008000f00 */
.L_x_146:
[----:B-1----:R1:W2:Y:S02]  /*b0f0*/  SYNCS.PHASECHK.TRANS64.TRYWAIT P0, [R0+URZ+0xc0], R5 ;  /* 0x0000c005000075a7 */ /* 0x0022a400080011ff */
[----:B--2---:R-:W-:Y:S05]  /*b100*/  @!P0 NANOSLEEP.SYNCS 0x989680 ;  /* 0x009896800000895d */ /* 0x004fea0003900000 */
[----:B------:R-:W2:Y:S02]  /*b110*/  @!P0 SYNCS.PHASECHK.TRANS64 P0, [R0+URZ+0xc0], R5 ;  /* 0x0000c005000085a7 */ /* 0x000ea400080010ff */
[----:B--2---:R-:W-:Y:S05]  /*b120*/  @!P0 BRA `(.L_x_146) ;  /* 0xfffffffc00f08947 */ /* 0x004fea000383ffff */
[----:B------:R-:W-:Y:S05]  /*b130*/  BRA `(.L_x_147) ;  /* 0xffffff7400a87947 */ /* 0x000fea000383ffff */
.L_x_45:
[----:B-1----:R1:W2:Y:S02]  /*b140*/  SYNCS.PHASECHK.TRANS64.TRYWAIT P1, [R0+URZ+0xb0], R5 ;  /* 0x0000b005000075a7 */ /* 0x0022a400080211ff */
[----:B--2---:R-:W-:Y:S05]  /*b150*/  @!P1 NANOSLEEP.SYNCS 0x989680 ;  /* 0x009896800000995d */ /* 0x004fea0003900000 */
[----:B------:R-:W2:Y:S02]  /*b160*/  @!P1 SYNCS.PHASECHK.TRANS64 P1, [R0+URZ+0xb0], R5 ;  /* 0x0000b005000095a7 */ /* 0x000ea400080210ff */
[----:B--2---:R-:W-:Y:S05]  /*b170*/  @!P1 BRA `(.L_x_45) ;  /* 0xfffffffc00f09947 */ /* 0x004fea000383ffff */
[----:B------:R-:W-:Y:S05]  /*b180*/  BRA `(.L_x_148) ;  /* 0xffffff7400d87947 */ /* 0x000fea000383ffff */
.L_x_48:
[----:B------:R-:W-:-:S07]  /*b190*/  MOV R0, UR5 ;  /* 0x0000000500007c02 */ /* 0x000fce0008000f00 */
.L_x_149:
[----:B-1----:R1:W2:Y:S02]  /*b1a0*/  SYNCS.PHASECHK.TRANS64.TRYWAIT P0, [R0+URZ+0xc0], R3 ;  /* 0x0000c003000075a7 */ /* 0x0022a400080011ff */
[----:B--2---:R-:W-:Y:S05]  /*b1b0*/  @!P0 NANOSLEEP.SYNCS 0x989680 ;  /* 0x009896800000895d */ /* 0x004fea0003900000 */
[----:B------:R-:W2:Y:S02]  /*b1c0*/  @!P0 SYNCS.PHASECHK.TRANS64 P0, [R0+URZ+0xc0], R3 ;  /* 0x0000c003000085a7 */ /* 0x000ea400080010ff */
[----:B--2---:R-:W-:Y:S05]  /*b1d0*/  @!P0 BRA `(.L_x_149) ;  /* 0xfffffffc00f08947 */ /* 0x004fea000383ffff */
[----:B------:R-:W-:Y:S05]  /*b1e0*/  BRA `(.L_x_47) ;  /* 0xffffff78002c7947 */ /* 0x000fea000383ffff */
.L_x_55:
[----:B-1----:R1:W2:Y:S02]  /*b1f0*/  SYNCS.PHASECHK.TRANS64.TRYWAIT P1, [R0+URZ+0xb0], R5 ;  /* 0x0000b005000075a7 */ /* 0x0022a400080211ff */
[----:B--2---:R-:W-:Y:S05]  /*b200*/  @!P1 NANOSLEEP.SYNCS 0x989680 ;  /* 0x009896800000995d */ /* 0x004fea0003900000 */
[----:B------:R-:W2:Y:S02]  /*b210*/  @!P1 SYNCS.PHASECHK.TRANS64 P1, [R0+URZ+0xb0], R5 ;  /* 0x0000b005000095a7 */ /* 0x000ea400080210ff */
[----:B--2---:R-:W-:Y:S05]  /*b220*/  @!P1 BRA `(.L_x_55) ;  /* 0xfffffffc00f09947 */ /* 0x004fea000383ffff */
[----:B------:R-:W-:Y:S05]  /*b230*/  BRA `(.L_x_150) ;  /* 0xffffff7c008c7947 */ /* 0x000fea000383ffff */
.L_x_56:
[----:B------:R-:W-:-:S07]  /*b240*/  MOV R3, UR8 ;  /* 0x0000000800037c02 */ /* 0x000fce0008000f00 */
.L_x_151:
[----:B-1----:R1:W2:Y:S02]  /*b250*/  SYNCS.PHASECHK.TRANS64.TRYWAIT P0, [R3+URZ+0xe0], R0 ;  /* 0x0000e000030075a7 */ /* 0x0022a400080011ff */
[----:B--2---:R-:W-:Y:S05]  /*b260*/  @!P0 NANOSLEEP.SYNCS 0x989680 ;  /* 0x009896800000895d */ /* 0x004fea0003900000 */
[----:B------:R-:W2:Y:S02]  /*b270*/  @!P0 SYNCS.PHASECHK.TRANS64 P0, [R3+URZ+0xe0], R0 ;  /* 0x0000e000030085a7 */ /* 0x000ea400080010ff */
[----:B--2---:R-:W-:Y:S05]  /*b280*/  @!P0 BRA `(.L_x_151) ;  /* 0xfffffffc00f08947 */ /* 0x004fea000383ffff */
[----:B------:R-:W-:Y:S05]  /*b290*/  BRA `(.L_x_152) ;  /* 0xffffff7c00c47947 */ /* 0x000fea000383ffff */
.L_x_59:
[----:B------:R-:W-:Y:S07]  /*b2a0*/  MOV R0, UR7 ;  /* 0x0000000700007c02 */ /* 0x000fee0008000f00 */
.L_x_153:
[----:B-1----:R1:W2:Y:S02]  /*b2b0*/  SYNCS.PHASECHK.TRANS64.TRYWAIT P0, [R0+URZ], R3 ;  /* 0x00000003000075a7 */ /* 0x0022a400080011ff */
[----:B--2---:R-:W-:Y:S05]  /*b2c0*/  @!P0 NANOSLEEP.SYNCS 0x989680 ;  /* 0x009896800000895d */ /* 0x004fea0003900000 */
[----:B------:R-:W2:Y:S02]  /*b2d0*/  @!P0 SYNCS.PHASECHK.TRANS64 P0, [R0+URZ], R3 ;  /* 0x00000003000085a7 */ /* 0x000ea400080010ff */
[----:B--2---:R-:W-:Y:S05]  /*b2e0*/  @!P0 BRA `(.L_x_153) ;  /* 0xfffffffc00f08947 */ /* 0x004fea000383ffff */
[----:B------:R-:W-:Y:S05]  /*b2f0*/  BRA `(.L_x_58) ;  /* 0xffffff7c00e07947 */ /* 0x000fea000383ffff */
.L_x_62:
[----:B------:R-:W-:-:S07]  /*b300*/  MOV R0, UR5 ;  /* 0x0000000500007c02 */ /* 0x000fce0008000f00 */
.L_x_154:
[----:B--2---:R2:W3:Y:S02]  /*b310*/  SYNCS.PHASECHK.TRANS64.TRYWAIT P0, [R0+URZ], R3 ;  /* 0x00000003000075a7 */ /* 0x0044e400080011ff */
[----:B---3--:R-:W-:Y:S05]  /*b320*/  @!P0 NANOSLEEP.SYNCS 0x989680 ;  /* 0x009896800000895d */ /* 0x008fea0003900000 */
[----:B------:R-:W3:Y:S02]  /*b330*/  @!P0 SYNCS.PHASECHK.TRANS64 P0, [R0+URZ], R3 ;  /* 0x00000003000085a7 */ /* 0x000ee400080010ff */
[----:B---3--:R-:W-:Y:S05]  /*b340*/  @!P0 BRA `(.L_x_154) ;  /* 0xfffffffc00f08947 */ /* 0x008fea000383ffff */
[----:B------:R-:W-:Y:S05]  /*b350*/  BRA `(.L_x_155) ;  /* 0xffffff8000947947 */ /* 0x000fea000383ffff */
.L_x_63:
[----:B------:R-:W-:-:S07]  /*b360*/  MOV R0, UR7 ;  /* 0x0000000700007c02 */ /* 0x000fce0008000f00 */
.L_x_156:
[----:B--2---:R2:W3:Y:S02]  /*b370*/  SYNCS.PHASECHK.TRANS64.TRYWAIT P0, [R0+URZ], R3 ;  /* 0x00000003000075a7 */ /* 0x0044e400080011ff */
[----:B---3--:R-:W-:Y:S05]  /*b380*/  @!P0 NANOSLEEP.SYNCS 0x989680 ;  /* 0x009896800000895d */ /* 0x008fea0003900000 */
[----:B------:R-:W3:Y:S02]  /*b390*/  @!P0 SYNCS.PHASECHK.TRANS64 P0, [R0+URZ], R3 ;  /* 0x00000003000085a7 */ /* 0x000ee400080010ff */
[----:B---3--:R-:W-:Y:S05]  /*b3a0*/  @!P0 BRA `(.L_x_156) ;  /* 0xfffffffc00f08947 */ /* 0x008fea000383ffff */
[----:B------:R-:W-:Y:S05]  /*b3b0*/  BRA `(.L_x_157) ;  /* 0xffffff8000a07947 */ /* 0x000fea000383ffff */
.L_x_68:
[----:B--2---:R2:W3:Y:S02]  /*b3c0*/  SYNCS.PHASECHK.TRANS64.TRYWAIT P0, [R0+URZ+0xb0], R3 ;  /* 0x0000b003000075a7 */ /* 0x0044e400080011ff */
[----:B---3--:R-:W-:Y:S05]  /*b3d0*/  @!P0 NANOSLEEP.SYNCS 0x989680 ;  /* 0x009896800000895d */ /* 0x008fea0003900000 */
[----:B------:R-:W3:Y:S02]  /*b3e0*/  @!P0 SYNCS.PHASECHK.TRANS64 P0, [R0+URZ+0xb0], R3 ;  /* 0x0000b003000085a7 */ /* 0x000ee400080010ff */
[----:B---3--:R-:W-:Y:S05]  /*b3f0*/  @!P0 BRA `(.L_x_68) ;  /* 0xfffffffc00f08947 */ /* 0x008fea000383ffff */
[----:B------:R-:W-:Y:S05]  /*b400*/  BRA `(.L_x_158) ;  /* 0xffffff8400ac7947 */ /* 0x000fea000383ffff */
.L_x_71:
[----:B------:R-:W-:Y:S07]  /*b410*/  MOV R0, UR7 ;  /* 0x0000000700007c02 */ /* 0x000fee0008000f00 */
.L_x_159:
[----:B--2---:R2:W3:Y:S02]  /*b420*/  SYNCS.PHASECHK.TRANS64.TRYWAIT P0, [R0+URZ+0xa8], R3 ;  /* 0x0000a803000075a7 */ /* 0x0044e400080011ff */
[----:B---3--:R-:W-:Y:S05]  /*b430*/  @!P0 NANOSLEEP.SYNCS 0x989680 ;  /* 0x009896800000895d */ /* 0x008fea0003900000 */
[----:B------:R-:W3:Y:S02]  /*b440*/  @!P0 SYNCS.PHASECHK.TRANS64 P0, [R0+URZ+0xa8], R3 ;  /* 0x0000a803000085a7 */ /* 0x000ee400080010ff */
[----:B---3--:R-:W-:Y:S05]  /*b450*/  @!P0 BRA `(.L_x_159) ;  /* 0xfffffffc00f08947 */ /* 0x008fea000383ffff */
[----:B------:R-:W-:Y:S05]  /*b460*/  BRA `(.L_x_70) ;  /* 0xffffff88008c7947 */ /* 0x000fea000383ffff */
.L_x_74:
[----:B------:R-:W-:Y:S07]  /*b470*/  MOV R3, UR7 ;  /* 0x0000000700037c02 */ /* 0x000fee0008000f00 */
.L_x_160:
[----:B-1----:R1:W2:Y:S02]  /*b480*/  SYNCS.PHASECHK.TRANS64.TRYWAIT P0, [R3+URZ+0x80], R12 ;  /* 0x0000800c030075a7 */ /* 0x0022a400080011ff */
[----:B--2---:R-:W-:Y:S05]  /*b490*/  @!P0 NANOSLEEP.SYNCS 0x989680 ;  /* 0x009896800000895d */ /* 0x004fea0003900000 */
[----:B------:R-:W2:Y:S02]  /*b4a0*/  @!P0 SYNCS.PHASECHK.TRANS64 P0, [R3+URZ+0x80], R12 ;  /* 0x0000800c030085a7 */ /* 0x000ea400080010ff */
[----:B--2---:R-:W-:Y:S05]  /*b4b0*/  @!P0 BRA `(.L_x_160) ;  /* 0xfffffffc00f08947 */ /* 0x004fea000383ffff */
[----:B------:R-:W-:Y:S05]  /*b4c0*/  BRA `(.L_x_161) ;  /* 0xffffff8c00047947 */ /* 0x000fea000383ffff */
.L_x_75:
[----:B-1----:R-:W-:Y:S07]  /*b4d0*/  MOV R3, UR7 ;  /* 0x0000000700037c02 */ /* 0x002fee0008000f00 */
.L_x_162:
[----:B-1----:R1:W2:Y:S02]  /*b4e0*/  SYNCS.PHASECHK.TRANS64.TRYWAIT P0, [R3+URZ+0x88], R12 ;  /* 0x0000880c030075a7 */ /* 0x0022a400080011ff */
[----:B--2---:R-:W-:Y:S05]  /*b4f0*/  @!P0 NANOSLEEP.SYNCS 0x989680 ;  /* 0x009896800000895d */ /* 0x004fea0003900000 */
[----:B------:R-:W2:Y:S02]  /*b500*/  @!P0 SYNCS.PHASECHK.TRANS64 P0, [R3+URZ+0x88], R12 ;  /* 0x0000880c030085a7 */ /* 0x000ea400080010ff */
[----:B--2---:R-:W-:Y:S05]  /*b510*/  @!P0 BRA `(.L_x_162) ;  /* 0xfffffffc00f08947 */ /* 0x004fea000383ffff */
[----:B------:R-:W-:Y:S05]  /*b520*/  BRA `(.L_x_163) ;  /* 0xffffff8c00407947 */ /* 0x000fea000383ffff */
.L_x_76:
[----:B-1----:R-:W-:Y:S07]  /*b530*/  MOV R3, UR7 ;  /* 0x0000000700037c02 */ /* 0x002fee0008000f00 */
.L_x_164:
[----:B-1----:R1:W2:Y:S02]  /*b540*/  SYNCS.PHASECHK.TRANS64.TRYWAIT P0, [R3+URZ+0x90], R12 ;  /* 0x0000900c030075a7 */ /* 0x0022a400080011ff */
[----:B--2---:R-:W-:Y:S05]  /*b550*/  @!P0 NANOSLEEP.SYNCS 0x989680 ;  /* 0x009896800000895d */ /* 0x004fea0003900000 */
[----:B------:R-:W2:Y:S02]  /*b560*/  @!P0 SYNCS.PHASECHK.TRANS64 P0, [R3+URZ+0x90], R12 ;  /* 0x0000900c030085a7 */ /* 0x000ea400080010ff */
[----:B--2---:R-:W-:Y:S05]  /*b570*/  @!P0 BRA `(.L_x_164) ;  /* 0xfffffffc00f08947 */ /* 0x004fea000383ffff */
[----:B------:R-:W-:Y:S05]  /*b580*/  BRA `(.L_x_165) ;  /* 0xffffff8c00887947 */ /* 0x000fea000383ffff */
.L_x_77:
[----:B------:R-:W-:Y:S07]  /*b590*/  MOV R3, UR7 ;  /* 0x0000000700037c02 */ /* 0x000fee0008000f00 */
.L_x_166:
[----:B-1----:R1:W2:Y:S02]  /*b5a0*/  SYNCS.PHASECHK.TRANS64.TRYWAIT P0, [R3+URZ+0x98], R12 ;  /* 0x0000980c030075a7 */ /* 0x0022a400080011ff */
[----:B--2---:R-:W-:Y:S05]  /*b5b0*/  @!P0 NANOSLEEP.SYNCS 0x989680 ;  /* 0x009896800000895d */ /* 0x004fea0003900000 */
[----:B------:R-:W2:Y:S02]  /*b5c0*/  @!P0 SYNCS.PHASECHK.TRANS64 P0, [R3+URZ+0x98], R12 ;  /* 0x0000980c030085a7 */ /* 0x000ea400080010ff */
[----:B--2---:R-:W-:Y:S05]  /*b5d0*/  @!P0 BRA `(.L_x_166) ;  /* 0xfffffffc00f08947 */ /* 0x004fea000383ffff */
[----:B------:R-:W-:Y:S05]  /*b5e0*/  BRA `(.L_x_167) ;  /* 0xffffff9000107947 */ /* 0x000fea000383ffff */
.L_x_79:
[----:B------:R-:W-:-:S07]  /*b5f0*/  MOV R0, UR7 ;  /* 0x0000000700007c02 */ /* 0x000fce0008000f00 */
.L_x_168:
[----:B-1----:R1:W3:Y:S02]  /*b600*/  SYNCS.PHASECHK.TRANS64.TRYWAIT P0, [R0+URZ+0x80], R3 ;  /* 0x00008003000075a7 */ /* 0x0022e400080011ff */
[----:B---3--:R-:W-:Y:S05]  /*b610*/  @!P0 NANOSLEEP.SYNCS 0x989680 ;  /* 0x009896800000895d */ /* 0x008fea0003900000 */
[----:B------:R-:W3:Y:S02]  /*b620*/  @!P0 SYNCS.PHASECHK.TRANS64 P0, [R0+URZ+0x80], R3 ;  /* 0x00008003000085a7 */ /* 0x000ee400080010ff */
[----:B---3--:R-:W-:Y:S05]  /*b630*/  @!P0 BRA `(.L_x_168) ;  /* 0xfffffffc00f08947 */ /* 0x008fea000383ffff */
[----:B------:R-:W-:Y:S05]  /*b640*/  BRA `(.L_x_169) ;  /* 0xffffff9000807947 */ /* 0x000fea000383ffff */
.L_x_80:
[----:B-1----:R-:W-:-:S07]  /*b650*/  MOV R0, UR7 ;  /* 0x0000000700007c02 */ /* 0x002fce0008000f00 */
.L_x_170:
[----:B-1----:R1:W3:Y:S02]  /*b660*/  SYNCS.PHASECHK.TRANS64.TRYWAIT P0, [R0+URZ+0x88], R3 ;  /* 0x00008803000075a7 */ /* 0x0022e400080011ff */
[----:B---3--:R-:W-:Y:S05]  /*b670*/  @!P0 NANOSLEEP.SYNCS 0x989680 ;  /* 0x009896800000895d */ /* 0x008fea0003900000 */
[----:B------:R-:W3:Y:S02]  /*b680*/  @!P0 SYNCS.PHASECHK.TRANS64 P0, [R0+URZ+0x88], R3 ;  /* 0x00008803000085a7 */ /* 0x000ee400080010ff */
[----:B---3--:R-:W-:Y:S05]  /*b690*/  @!P0 BRA `(.L_x_170) ;  /* 0xfffffffc00f08947 */ /* 0x008fea000383ffff */
[----:B------:R-:W-:Y:S05]  /*b6a0*/  BRA `(.L_x_171) ;  /* 0xffffff9000707947 */ /* 0x000fea000383ffff */
.L_x_81:
[----:B-1----:R-:W-:-:S07]  /*b6b0*/  MOV R0, UR7 ;  /* 0x0000000700007c02 */ /* 0x002fce0008000f00 */
.L_x_172:
[----:B-1----:R1:W3:Y:S02]  /*b6c0*/  SYNCS.PHASECHK.TRANS64.TRYWAIT P0, [R0+URZ+0x90], R3 ;  /* 0x00009003000075a7 */ /* 0x0022e400080011ff */
[----:B---3--:R-:W-:Y:S05]  /*b6d0*/  @!P0 NANOSLEEP.SYNCS 0x989680 ;  /* 0x009896800000895d */ /* 0x008fea0003900000 */
[----:B------:R-:W3:Y:S02]  /*b6e0*/  @!P0 SYNCS.PHASECHK.TRANS64 P0, [R0+URZ+0x90], R3 ;  /* 0x00009003000085a7 */ /* 0x000ee400080010ff */
[----:B---3--:R-:W-:Y:S05]  /*b6f0*/  @!P0 BRA `(.L_x_172) ;  /* 0xfffffffc00f08947 */ /* 0x008fea000383ffff */
[----:B------:R-:W-:Y:S05]  /*b700*/  BRA `(.L_x_173) ;  /* 0xffffff9000607947 */ /* 0x000fea000383ffff */
.L_x_83:
[----:B--2---:R2:W4:Y:S02]  /*b710*/  SYNCS.PHASECHK.TRANS64.TRYWAIT P0, [R0+URZ+0xb0], R3 ;  /* 0x0000b003000075a7 */ /* 0x00452400080011ff */
[----:B----4-:R-:W-:Y:S05]  /*b720*/  @!P0 NANOSLEEP.SYNCS 0x989680 ;  /* 0x009896800000895d */ /* 0x010fea0003900000 */
[----:B------:R-:W4:Y:S02]  /*b730*/  @!P0 SYNCS.PHASECHK.TRANS64 P0, [R0+URZ+0xb0], R3 ;  /* 0x0000b003000085a7 */ /* 0x000f2400080010ff */
[----:B----4-:R-:W-:Y:S05]  /*b740*/  @!P0 BRA `(.L_x_83) ;  /* 0xfffffffc00f08947 */ /* 0x010fea000383ffff */
[----:B------:R-:W-:Y:S05]  /*b750*/  BRA `(.L_x_174) ;  /* 0xffffff9400347947 */ /* 0x000fea000383ffff */
.L_x_94:
[----:B-1----:R-:W-:Y:S04]  /*b760*/  MOV R3, UR48 ;  /* 0x0000003000037c02 */ /* 0x002fe80008000f00 */
[----:B------:R1:W3:Y:S03]  /*b770*/  SYNCS.PHASECHK.TRANS64.TRYWAIT P1, [R3+URZ+0x60], R4 ;  /* 0x00006004030075a7 */ /* 0x0002e600080211ff */
[----:B---3--:R-:W-:Y:S05]  /*b780*/  @!P1 NANOSLEEP.SYNCS 0x989680 ;  /* 0x009896800000995d */ /* 0x008fea0003900000 */
[----:B------:R-:W3:Y:S02]  /*b790*/  @!P1 SYNCS.PHASECHK.TRANS64 P1, [R3+URZ+0x60], R4 ;  /* 0x00006004030095a7 */ /* 0x000ee400080210ff */
[----:B---3--:R-:W-:Y:S05]  /*b7a0*/  @!P1 BRA `(.L_x_94) ;  /* 0xfffffffc00ec9947 */ /* 0x008fea000383ffff */
[----:B------:R-:W-:Y:S05]  /*b7b0*/  BRA `(.L_x_93) ;  /* 0xffffffa000887947 */ /* 0x000fea000383ffff */
.L_x_96:
[----:B-1----:R1:W4:Y:S02]  /*b7c0*/  SYNCS.PHASECHK.TRANS64.TRYWAIT P0, [R87+URZ+0xd0], R0 ;  /* 0x0000d000570075a7 */ /* 0x00232400080011ff */
[----:B----4-:R-:W-:Y:S05]  /*b7d0*/  @!P0 NANOSLEEP.SYNCS 0x989680 ;  /* 0x009896800000895d */ /* 0x010fea0003900000 */
[----:B------:R-:W4:Y:S02]  /*b7e0*/  @!P0 SYNCS.PHASECHK.TRANS64 P0, [R87+URZ+0xd0], R0 ;  /* 0x0000d000570085a7 */ /* 0x000f2400080010ff */
[----:B----4-:R-:W-:Y:S05]  /*b7f0*/  @!P0 BRA `(.L_x_96) ;  /* 0xfffffffc00f08947 */ /* 0x010fea000383ffff */
[----:B------:R-:W-:Y:S05]  /*b800*/  BRA `(.L_x_95) ;  /* 0xffffffa000e87947 */ /* 0x000fea000383ffff */
.L_x_105:
[----:B--2---:R2:W3:Y:S02]  /*b810*/  SYNCS.PHASECHK.TRANS64.TRYWAIT P0, [R3+URZ+0x60], R0 ;  /* 0x00006000030075a7 */ /* 0x0044e400080011ff */
[----:B---3--:R-:W-:Y:S05]  /*b820*/  @!P0 NANOSLEEP.SYNCS 0x989680 ;  /* 0x009896800000895d */ /* 0x008fea0003900000 */
[----:B------:R-:W3:Y:S02]  /*b830*/  @!P0 SYNCS.PHASECHK.TRANS64 P0, [R3+URZ+0x60], R0 ;  /* 0x00006000030085a7 */ /* 0x000ee400080010ff */
[----:B---3--:R-:W-:Y:S05]  /*b840*/  @!P0 BRA `(.L_x_105) ;  /* 0xfffffffc00f08947 */ /* 0x008fea000383ffff */
[----:B------:R-:W-:Y:S05]  /*b850*/  BRA `(.L_x_104) ;  /* 0xffffffb400b07947 */ /* 0x000fea000383ffff */
.L_x_113:
[----:B--2---:R2:W3:Y:S02]  /*b860*/  SYNCS.PHASECHK.TRANS64.TRYWAIT P0, [R0+URZ+0x60], R7 ;  /* 0x00006007000075a7 */ /* 0x0044e400080011ff */
[----:B---3--:R-:W-:Y:S05]  /*b870*/  @!P0 NANOSLEEP.SYNCS 0x989680 ;  /* 0x009896800000895d */ /* 0x008fea0003900000 */
[----:B------:R-:W3:Y:S02]  /*b880*/  @!P0 SYNCS.PHASECHK.TRANS64 P0, [R0+URZ+0x60], R7 ;  /* 0x00006007000085a7 */ /* 0x000ee400080010ff */
[----:B---3--:R-:W-:Y:S05]  /*b890*/  @!P0 BRA `(.L_x_113) ;  /* 0xfffffffc00f08947 */ /* 0x008fea000383ffff */
[----:B------:R-:W-:Y:S05]  /*b8a0*/  BRA `(.L_x_112) ;  /* 0xffffffc800a47947 */ /* 0x000fea000383ffff */
.L_x_121:
[----:B-1----:R1:W2:Y:S02]  /*b8b0*/  SYNCS.PHASECHK.TRANS64.TRYWAIT P0, [R3+URZ+0x60], R0 ;  /* 0x00006000030075a7 */ /* 0x0022a400080011ff */
[----:B--2---:R-:W-:Y:S05]  /*b8c0*/  @!P0 NANOSLEEP.SYNCS 0x989680 ;  /* 0x009896800000895d */ /* 0x004fea0003900000 */
[----:B------:R-:W2:Y:S02]  /*b8d0*/  @!P0 SYNCS.PHASECHK.TRANS64 P0, [R3+URZ+0x60], R0 ;  /* 0x00006000030085a7 */ /* 0x000ea400080010ff */
[----:B--2---:R-:W-:Y:S05]  /*b8e0*/  @!P0 BRA `(.L_x_121) ;  /* 0xfffffffc00f08947 */ /* 0x004fea000383ffff */
[----:B------:R-:W-:Y:S05]  /*b8f0*/  BRA `(.L_x_120) ;  /* 0xffffffdc00987947 */ /* 0x000fea000383ffff */
        .weak           $__internal_0_$__cuda_sm10x_tcgen05_guardrail_trap_col_being_dealloced_not_returned_by_alloc
        .type           $__internal_0_$__cuda_sm10x_tcgen05_guardrail_trap_col_being_dealloced_not_returned_by_alloc,@function
        .size           $__internal_0_$__cuda_sm10x_tcgen05_guardrail_trap_col_being_dealloced_not_returned_by_alloc,($__internal_1_$__cuda_sm10x_tcgen05_guardrail_trap_phase_invalid_during_alloc - $__internal_0_$__cuda_sm10x_tcgen05_guardrail_trap_col_being_dealloced_not_returned_by_alloc)
$__internal_0_$__cuda_sm10x_tcgen05_guardrail_trap_col_being_dealloced_not_returned_by_alloc:
[----:B------:R-:W-:Y:S05]  /*b900*/  BPT.TRAP 0x1 ;  /* 0x000000040000795c */ /* 0x000fea0000300000 */
[----:B------:R-:W-:-:S04]  /*b910*/  HFMA2 R3, -RZ, RZ, 0, 0 ;  /* 0x00000000ff037431 */ /* 0x000fc800000001ff */
[----:B------:R-:W-:Y:S05]  /*b920*/  RET.REL.NODEC R2 `(_ZN7cutlass13device_kernelINS_4gemm6kernel13GemmUniversalIN4cute5tupleIJiiiiEEENS1_10collective13CollectiveMmaINS1_35MainloopSm100TmaUmmaWarpSpecializedILi6ELi2ELi2ENS5_IJNS4_1CILi1EEESB_SB_EEEEENS5_IJNSA_ILi128EEENSA_ILi256EEENSA_ILi32EEEEEENS_6half_tENS5_IJlSB_lEEESI_SJ_NS4_8TiledMMAINS4_8MMA_AtomIJNS4_20SM100_MMA_F16BF16_SSISI_SI_fLi128ELi256ELNS4_4UMMA5MajorE0ELSO_0ELNSN_7ScaleInE0ELSP_0EEEEEENS4_6LayoutISC_NS5_IJNSA_ILi0EEEST_ST_EEEEENS5_IJNS4_10UnderscoreESW_SW_EEEEENS4_13SM90_TMA_LOADENS4_14ComposedLayoutINS4_7SwizzleILi2ELi4ELi3EEENS4_18smem_ptr_flag_bitsILi16EEENSS_INS5_IJNSA_ILi8EEESG_EEENS5_IJSG_SB_EEEEEEEvNS4_8identityESZ_S19_vS1A_EENS_8epilogue10collective18CollectiveEpilogueINS1C_23Sm100TmaWarpSpecializedILi4ELi2ELi64ELb1ELb0EEEJSH_NS5_IJNSS_ISE_SB_EENSS_INSA_ILi64EEESB_EEEEESI_SJ_SI_SJ_NS1C_6fusion15FusionCallbacksIS1G_NS1L_17LinearCombinationISI_fSI_fLNS_15FloatRoundStyleE2EEESH_S1K_JEEENS4_5SM1004TMEM4LOAD26SM100_TMEM_LOAD_32dp32b64xESZ_NS10_INS11_ILi3ELi4ELi3EEES14_NSS_INS5_IJS15_S1I_EEENS5_IJS1I_SB_EEEEEEENS4_39AutoVectorizingCopyWithAssumedAlignmentILi128EEENS4_14SM90_TMA_STOREES1Z_S21_S21_EEEvvEEEEvNT_6ParamsE) ;  /* 0xffffff4402b47950 */ /* 0x000fea0003c3ffff */
        .weak           $__internal_1_$__cuda_sm10x_tcgen05_guardrail_trap_phase_invalid_during_alloc
        .type           $__internal_1_$__cuda_sm10x_tcgen05_guardrail_trap_phase_invalid_during_alloc,@function
        .size           $__internal_1_$__cuda_sm10x_tcgen05_guardrail_trap_phase_invalid_during_alloc,($__internal_2_$__cuda_sm10x_tcgen05_guardrail_trap_unallocated_columns_being_dealloced - $__internal_1_$__cuda_sm10x_tcgen05_guardrail_trap_phase_invalid_during_alloc)
$__internal_1_$__cuda_sm10x_tcgen05_guardrail_trap_phase_invalid_during_alloc:
[----:B------:R-:W-:Y:S05]  /*b930*/  BPT.TRAP 0x1 ;  /* 0x000000040000795c */ /* 0x000fea0000300000 */
[----:B------:R-:W-:-:S04]  /*b940*/  MOV R3, 0x0 ;  /* 0x0000000000037802 */ /* 0x000fc80000000f00 */
[----:B------:R-:W-:Y:S05]  /*b950*/  RET.REL.NODEC R2 `(_ZN7cutlass13device_kernelINS_4gemm6kernel13GemmUniversalIN4cute5tupleIJiiiiEEENS1_10collective13CollectiveMmaINS1_35MainloopSm100TmaUmmaWarpSpecializedILi6ELi2ELi2ENS5_IJNS4_1CILi1EEESB_SB_EEEEENS5_IJNSA_ILi128EEENSA_ILi256EEENSA_ILi32EEEEEENS_6half_tENS5_IJlSB_lEEESI_SJ_NS4_8TiledMMAINS4_8MMA_AtomIJNS4_20SM100_MMA_F16BF16_SSISI_SI_fLi128ELi256ELNS4_4UMMA5MajorE0ELSO_0ELNSN_7ScaleInE0ELSP_0EEEEEENS4_6LayoutISC_NS5_IJNSA_ILi0EEEST_ST_EEEEENS5_IJNS4_10UnderscoreESW_SW_EEEEENS4_13SM90_TMA_LOADENS4_14ComposedLayoutINS4_7SwizzleILi2ELi4ELi3EEENS4_18smem_ptr_flag_bitsILi16EEENSS_INS5_IJNSA_ILi8EEESG_EEENS5_IJSG_SB_EEEEEEEvNS4_8identityESZ_S19_vS1A_EENS_8epilogue10collective18CollectiveEpilogueINS1C_23Sm100TmaWarpSpecializedILi4ELi2ELi64ELb1ELb0EEEJSH_NS5_IJNSS_ISE_SB_EENSS_INSA_ILi64EEESB_EEEEESI_SJ_SI_SJ_NS1C_6fusion15FusionCallbacksIS1G_NS1L_17LinearCombinationISI_fSI_fLNS_15FloatRoundStyleE2EEESH_S1K_JEEENS4_5SM1004TMEM4LOAD26SM100_TMEM_LOAD_32dp32b64xESZ_NS10_INS11_ILi3ELi4ELi3EEES14_NSS_INS5_IJS15_S1I_EEENS5_IJS1I_SB_EEEEEEENS4_39AutoVectorizingCopyWithAssumedAlignmentILi128EEENS4_14SM90_TMA_STOREES1Z_S21_S21_EEEvvEEEEvNT_6ParamsE) ;  /* 0xffffff4402a87950 */ /* 0x000fea0003c3ffff */
        .weak           $__internal_2_$__cuda_sm10x_tcgen05_guardrail_trap_unallocated_columns_being_dealloced
        .type           $__internal_2_$__cuda_sm10x_tcgen05_guardrail_trap_unallocated_columns_being_dealloced,@function
        .size           $__internal_2_$__cuda_sm10x_tcgen05_guardrail_trap_unallocated_columns_being_dealloced,(.L_x_176 - $__internal_2_$__cuda_sm10x_tcgen05_guardrail_trap_unallocated_columns_being_dealloced)
$__internal_2_$__cuda_sm10x_tcgen05_guardrail_trap_unallocated_columns_being_dealloced:
[----:B------:R-:W-:Y:S05]  /*b960*/  BPT.TRAP 0x1 ;  /* 0x000000040000795c */ /* 0x000fea0000300000 */
[----:B------:R-:W-:-:S04]  /*b970*/  HFMA2 R3, -RZ, RZ, 0, 0 ;  /* 0x00000000ff037431 */ /* 0x000fc800000001ff */
[----:B------:R-:W-:Y:S05]  /*b980*/  RET.REL.NODEC R2 `(_ZN7cutlass13device_kernelINS_4gemm6kernel13GemmUniversalIN4cute5tupleIJiiiiEEENS1_10collective13CollectiveMmaINS1_35MainloopSm100TmaUmmaWarpSpecializedILi6ELi2ELi2ENS5_IJNS4_1CILi1EEESB_SB_EEEEENS5_IJNSA_ILi128EEENSA_ILi256EEENSA_ILi32EEEEEENS_6half_tENS5_IJlSB_lEEESI_SJ_NS4_8TiledMMAINS4_8MMA_AtomIJNS4_20SM100_MMA_F16BF16_SSISI_SI_fLi128ELi256ELNS4_4UMMA5MajorE0ELSO_0ELNSN_7ScaleInE0ELSP_0EEEEEENS4_6LayoutISC_NS5_IJNSA_ILi0EEEST_ST_EEEEENS5_IJNS4_10UnderscoreESW_SW_EEEEENS4_13SM90_TMA_LOADENS4_14ComposedLayoutINS4_7SwizzleILi2ELi4ELi3EEENS4_18smem_ptr_flag_bitsILi16EEENSS_INS5_IJNSA_ILi8EEESG_EEENS5_IJSG_SB_EEEEEEEvNS4_8identityESZ_S19_vS1A_EENS_8epilogue10collective18CollectiveEpilogueINS1C_23Sm100TmaWarpSpecializedILi4ELi2ELi64ELb1ELb0EEEJSH_NS5_IJNSS_ISE_SB_EENSS_INSA_ILi64EEESB_EEEEESI_SJ_SI_SJ_NS1C_6fusion15FusionCallbacksIS1G_NS1L_17LinearCombinationISI_fSI_fLNS_15FloatRoundStyleE2EEESH_S1K_JEEENS4_5SM1004TMEM4LOAD26SM100_TMEM_LOAD_32dp32b64xESZ_NS10_INS11_ILi3ELi4ELi3EEES14_NSS_INS5_IJS15_S1I_EEENS5_IJS1I_SB_EEEEEEENS4_39AutoVectorizingCopyWithAssumedAlignmentILi128EEENS4_14SM90_TMA_STOREES1Z_S21_S21_EEEvvEEEEvNT_6ParamsE) ;  /* 0xffffff44029c7950 */ /* 0x000fea0003c3ffff */
.L_x_175:
[----:B------:R-:W-:-:S00]  /*b990*/  BRA `(.L_x_175) ;  /* 0xfffffffc00fc7947 */ /* 0x000fc0000383ffff */
[----:B------:R-:W-:-:S00]  /*b9a0*/  NOP ;  /* 0x0000000000007918 */ /* 0x000fc00000000000 */
        /* <DEDUP_REMOVED lines=13> */
.L_x_176:


//--------------------- .nv.global.init           --------------------------
	.section	.nv.global.init,"aw",@progbits
.nv.global.init:
	.type		$str$27,@object
	.size		$str$27,($str$28 - $str$27)
$str$27:
        /*0000*/ 	.byte	0x28, 0x61, 0x64, 0x64, 0x72, 0x65, 0x73, 0x73, 0x20, 0x26, 0x20, 0x6d, 0x61, 0x73, 0x6b, 0x29
        /*0010*/ 	.byte	0x20, 0x3d, 0x3d, 0x20, 0x30, 0x00
	.type		$str$28,@object
	.size		$str$28,($str$26 - $str$28)
$str$28:
        /*0016*/ 	.byte	0x2f, 0x74, 0x6d, 0x70, 0x2f, 0x63, 0x75, 0x74, 0x6c, 0x61, 0x73, 0x73, 0x5f, 0x73, 0x77, 0x65
        /*0026*/ 	.byte	0x65, 0x70, 0x5f, 0x73, 0x72, 0x63, 0x2f, 0x69, 0x6e, 0x63, 0x6c, 0x75, 0x64, 0x65, 0x2f, 0x63
        /*0036*/ 	.byte	0x75, 0x74, 0x65, 0x2f, 0x70, 0x6f, 0x69, 0x6e, 0x74, 0x65, 0x72, 0x5f, 0x66, 0x6c, 0x61, 0x67
        /*0046*/ 	.byte	0x67, 0x65, 0x64, 0x2e, 0x68, 0x70, 0x70, 0x00
	.type		$str$26,@object
	.size		$str$26,($str$25 - $str$26)
$str$26:
        /*004e*/ 	.byte	0x2f, 0x74, 0x6d, 0x70, 0x2f, 0x63, 0x75, 0x74, 0x6c, 0x61, 0x73, 0x73, 0x5f, 0x73, 0x77, 0x65
        /*005e*/ 	.byte	0x65, 0x70, 0x5f, 0x73, 0x72, 0x63, 0x2f, 0x69, 0x6e, 0x63, 0x6c, 0x75, 0x64, 0x65, 0x2f, 0x63
        /*006e*/ 	.byte	0x75, 0x74, 0x65, 0x2f, 0x61, 0x74, 0x6f, 0x6d, 0x2f, 0x63, 0x6f, 0x70, 0x79, 0x5f, 0x74, 0x72
        /*007e*/ 	.byte	0x61, 0x69, 0x74, 0x73, 0x5f, 0x73, 0x6d, 0x31, 0x30, 0x30, 0x2e, 0x68, 0x70, 0x70, 0x00
	.type		$str$25,@object
	.size		$str$25,(__unnamed_1 - $str$25)
$str$25:
        /*008d*/ 	.byte	0x28, 0x28, 0x75, 0x69, 0x6e, 0x74, 0x33, 0x32, 0x5f, 0x74, 0x28, 0x74, 0x68, 0x72, 0x65, 0x61
        /*009d*/ 	.byte	0x64, 0x49, 0x64, 0x78, 0x2e, 0x78, 0x29, 0x20, 0x2f, 0x20, 0x33, 0x32, 0x29, 0x20, 0x25, 0x20
        /*00ad*/ 	.byte	0x34, 0x29, 0x20, 0x3d, 0x3d, 0x20, 0x28, 0x28, 0x28, 0x74, 0x6d, 0x65, 0x6d, 0x5f, 0x61, 0x64
        /*00bd*/ 	.byte	0x64, 0x72, 0x20, 0x3e, 0x3e, 0x20, 0x31, 0x36, 0x29, 0x20, 0x2f, 0x20, 0x33, 0x32, 0x29, 0x20
        /*00cd*/ 	.byte	0x25, 0x20, 0x34, 0x29, 0x00
	.type		__unnamed_1,@object
	.size		__unnamed_1,(__unnamed_2 - __unnamed_1)
__unnamed_1:
        /*00d2*/ 	.byte	0x61, 0x75, 0x74, 0x6f, 0x20, 0x63, 0x75, 0x74, 0x65, 0x3a, 0x3a, 0x61, 0x73, 0x5f, 0x70, 0x6f
        /* <DEDUP_REMOVED lines=24> */
        /*0262*/ 	.byte	0x3e, 0x3e, 0x3e, 0x3e, 0x5d, 0x00
	.type		__unnamed_2,@object
	.size		__unnamed_2,(.L_2 - __unnamed_2)
__unnamed_2:
        /* <DEDUP_REMOVED lines=43> */
        /*0518*/ 	.byte	0x74, 0x65, 0x3a, 0x3a, 0x43, 0x3c, 0x30, 0x3e, 0x3e, 0x3e, 0x3e, 0x5d, 0x00
.L_2:


//--------------------- .nv.shared._ZN7cutlass13device_kernelINS_4gemm6kernel13GemmUniversalIN4cute5tupleIJiiiiEEENS1_10collective13CollectiveMmaINS1_35MainloopSm100TmaUmmaWarpSpecializedILi6ELi2ELi2ENS5_IJNS4_1CILi1EEESB_SB_EEEEENS5_IJNSA_ILi128EEENSA_ILi256EEENSA_ILi32EEEEEENS_6half_tENS5_IJlSB_lEEESI_SJ_NS4_8TiledMMAINS4_8MMA_AtomIJNS4_20SM100_MMA_F16BF16_SSISI_SI_fLi128ELi256ELNS4_4UMMA5MajorE0ELSO_0ELNSN_7ScaleInE0ELSP_0EEEEEENS4_6LayoutISC_NS5_IJNSA_ILi0EEEST_ST_EEEEENS5_IJNS4_10UnderscoreESW_SW_EEEEENS4_13SM90_TMA_LOADENS4_14ComposedLayoutINS4_7SwizzleILi2ELi4ELi3EEENS4_18smem_ptr_flag_bitsILi16EEENSS_INS5_IJNSA_ILi8EEESG_EEENS5_IJSG_SB_EEEEEEEvNS4_8identityESZ_S19_vS1A_EENS_8epilogue10collective18CollectiveEpilogueINS1C_23Sm100TmaWarpSpecializedILi4ELi2ELi64ELb1ELb0EEEJSH_NS5_IJNSS_ISE_SB_EENSS_INSA_ILi64EEESB_EEEEESI_SJ_SI_SJ_NS1C_6fusion15FusionCallbacksIS1G_NS1L_17LinearCombinationISI_fSI_fLNS_15FloatRoundStyleE2EEESH_S1K_JEEENS4_5SM1004TMEM4LOAD26SM100_TMEM_LOAD_32dp32b64xESZ_NS10_INS11_ILi3ELi4ELi3EEES14_NSS_INS5_IJS15_S1I_EEENS5_IJS1I_SB_EEEEEEENS4_39AutoVectorizingCopyWithAssumedAlignmentILi128EEENS4_14SM90_TMA_STOREES1Z_S21_S21_EEEvvEEEEvNT_6ParamsE --------------------------
	.section	.nv.shared._ZN7cutlass13device_kernelINS_4gemm6kernel13GemmUniversalIN4cute5tupleIJiiiiEEENS1_10collective13CollectiveMmaINS1_35MainloopSm100TmaUmmaWarpSpecializedILi6ELi2ELi2ENS5_IJNS4_1CILi1EEESB_SB_EEEEENS5_IJNSA_ILi128EEENSA_ILi256EEENSA_ILi32EEEEEENS_6half_tENS5_IJlSB_lEEESI_SJ_NS4_8TiledMMAINS4_8MMA_AtomIJNS4_20SM100_MMA_F16BF16_SSISI_SI_fLi128ELi256ELNS4_4UMMA5MajorE0ELSO_0ELNSN_7ScaleInE0ELSP_0EEEEEENS4_6LayoutISC_NS5_IJNSA_ILi0EEEST_ST_EEEEENS5_IJNS4_10UnderscoreESW_SW_EEEEENS4_13SM90_TMA_LOADENS4_14ComposedLayoutINS4_7SwizzleILi2ELi4ELi3EEENS4_18smem_ptr_flag_bitsILi16EEENSS_INS5_IJNSA_ILi8EEESG_EEENS5_IJSG_SB_EEEEEEEvNS4_8identityESZ_S19_vS1A_EENS_8epilogue10collective18CollectiveEpilogueINS1C_23Sm100TmaWarpSpecializedILi4ELi2ELi64ELb1ELb0EEEJSH_NS5_IJNSS_ISE_SB_EENSS_INSA_ILi64EEESB_EEEEESI_SJ_SI_SJ_NS1C_6fusion15FusionCallbacksIS1G_NS1L_17LinearCombinationISI_fSI_fLNS_15FloatRoundStyleE2EEESH_S1K_JEEENS4_5SM1004TMEM4LOAD26SM100_TMEM_LOAD_32dp32b64xESZ_NS10_INS11_ILi3ELi4ELi3EEES14_NSS_INS5_IJS15_S1I_EEENS5_IJS1I_SB_EEEEEEENS4_39AutoVectorizingCopyWithAssumedAlignmentILi128EEENS4_14SM90_TMA_STOREES1Z_S21_S21_EEEvvEEEEvNT_6ParamsE,"aw",@nobits
	.sectionflags	@""
	.align	16
	.zero		1024


//--------------------- .nv.shared.reserved.0     --------------------------
	.section	.nv.shared.reserved.0,"aw",@nobits
	.weak		__nv_reservedSMEM_offset_0_alias
	.size		__nv_reservedSMEM_offset_0_alias, 0, 64
	.other		__nv_reservedSMEM_offset_0_alias,@"STO_CUDA_RESERVED_SHARED STV_DEFAULT"
__nv_reservedSMEM_offset_0_alias:
	.zero		0
.nv.shared.reserved.0:
	.zero		64
	.weak		__nv_reservedSMEM_tcgen05_partition
	.type		__nv_reservedSMEM_tcgen05_partition,@object
	.size		__nv_reservedSMEM_tcgen05_partition,(.L_0 - __nv_reservedSMEM_tcgen05_partition)
__nv_reservedSMEM_tcgen05_partition:
	.zero		32
.L_0:


//--------------------- .nv.global                --------------------------
	.section	.nv.global,"aw",@nobits
.nv.global:
	.type		_ZN40_INTERNAL_bbecb050_4_k_cu_33f74c6b_404834cute1_E,@object
	.size		_ZN40_INTERNAL_bbecb050_4_k_cu_33f74c6b_404834cute1_E,(_ZN40_INTERNAL_bbecb050_4_k_cu_33f74c6b_404834cuda3std3__45__cpo6cbeginE - _ZN40_INTERNAL_bbecb050_4_k_cu_33f74c6b_404834cute1_E)
_ZN40_INTERNAL_bbecb050_4_k_cu_33f74c6b_404834cute1_E:
	.zero		1
	.type		_ZN40_INTERNAL_bbecb050_4_k_cu_33f74c6b_404834cuda3std3__45__cpo6cbeginE,@object
	.size		_ZN40_INTERNAL_bbecb050_4_k_cu_33f74c6b_404834cuda3std3__45__cpo6cbeginE,(_ZN40_INTERNAL_bbecb050_4_k_cu_33f74c6b_404834cuda3std3__48in_placeE - _ZN40_INTERNAL_bbecb050_4_k_cu_33f74c6b_404834cuda3std3__45__cpo6cbeginE)
_ZN40_INTERNAL_bbecb050_4_k_cu_33f74c6b_404834cuda3std3__45__cpo6cbeginE:
	.zero		1
	.type		_ZN40_INTERNAL_bbecb050_4_k_cu_33f74c6b_404834cuda3std3__48in_placeE,@object
	.size		_ZN40_INTERNAL_bbecb050_4_k_cu_33f74c6b_404834cuda3std3__48in_placeE,(_ZN40_INTERNAL_bbecb050_4_k_cu_33f74c6b_404834cuda3std6ranges3__45__cpo9iter_moveE - _ZN40_INTERNAL_bbecb050_4_k_cu_33f74c6b_404834cuda3std3__48in_placeE)
_ZN40_INTERNAL_bbecb050_4_k_cu_33f74c6b_404834cuda3std3__48in_placeE:
	.zero		1
	.type		_ZN40_INTERNAL_bbecb050_4_k_cu_33f74c6b_404834cuda3std6ranges3__45__cpo9iter_moveE,@object
	.size		_ZN40_INTERNAL_bbecb050_4_k_cu_33f74c6b_404834cuda3std6ranges3__45__cpo9iter_moveE,(_ZN40_INTERNAL_bbecb050_4_k_cu_33f74c6b_404834cuda3std3__45__cpo5beginE - _ZN40_INTERNAL_bbecb050_4_k_cu_33f74c6b_404834cuda3std6ranges3__45__cpo9iter_moveE)
_ZN40_INTERNAL_bbecb050_4_k_cu_33f74c6b_404834cuda3std6ranges3__45__cpo9iter_moveE:
	.zero		1
	.type		_ZN40_INTERNAL_bbecb050_4_k_cu_33f74c6b_404834cuda3std3__45__cpo5beginE,@object
	.size		_ZN40_INTERNAL_bbecb050_4_k_cu_33f74c6b_404834cuda3std3__45__cpo5beginE,(_ZN40_INTERNAL_bbecb050_4_k_cu_33f74c6b_404834cuda3std3__442_GLOBAL__N__bbecb050_4_k_cu_33f74c6b_404836ignoreE - _ZN40_INTERNAL_bbecb050_4_k_cu_33f74c6b_404834cuda3std3__45__cpo5beginE)
_ZN40_INTERNAL_bbecb050_4_k_cu_33f74c6b_404834cuda3std3__45__cpo5beginE:
	.zero		1
	.type		_ZN40_INTERNAL_bbecb050_4_k_cu_33f74c6b_404834cuda3std3__442_GLOBAL__N__bbecb050_4_k_cu_33f74c6b_404836ignoreE,@object
	.size		_ZN40_INTERNAL_bbecb050_4_k_cu_33f74c6b_404834cuda3std3__442_GLOBAL__N__bbecb050_4_k_cu_33f74c6b_404836ignoreE,(_ZN40_INTERNAL_bbecb050_4_k_cu_33f74c6b_404834cute7productE - _ZN40_INTERNAL_bbecb050_4_k_cu_33f74c6b_404834cuda3std3__442_GLOBAL__N__bbecb050_4_k_cu_33f74c6b_404836ignoreE)
_ZN40_INTERNAL_bbecb050_4_k_cu_33f74c6b_404834cuda3std3__442_GLOBAL__N__bbecb050_4_k_cu_33f74c6b_404836ignoreE:
	.zero		1
	.type		_ZN40_INTERNAL_bbecb050_4_k_cu_33f74c6b_404834cute7productE,@object
	.size		_ZN40_INTERNAL_bbecb050_4_k_cu_33f74c6b_404834cute7productE,(_ZN40_INTERNAL_bbecb050_4_k_cu_33f74c6b_404834cuda3std3__45__cpo3endE - _ZN40_INTERNAL_bbecb050_4_k_cu_33f74c6b_404834cute7productE)
_ZN40_INTERNAL_bbecb050_4_k_cu_33f74c6b_404834cute7productE:
	.zero		1
	.type		_ZN40_INTERNAL_bbecb050_4_k_cu_33f74c6b_404834cuda3std3__45__cpo3endE,@object
	.size		_ZN40_INTERNAL_bbecb050_4_k_cu_33f74c6b_404834cuda3std3__45__cpo3endE,(_ZN40_INTERNAL_bbecb050_4_k_cu_33f74c6b_404834cuda3std3__419piecewise_constructE - _ZN40_INTERNAL_bbecb050_4_k_cu_33f74c6b_404834cuda3std3__45__cpo3endE)
_ZN40_INTERNAL_bbecb050_4_k_cu_33f74c6b_404834cuda3std3__45__cpo3endE:
	.zero		1
	.type		_ZN40_INTERNAL_bbecb050_4_k_cu_33f74c6b_404834cuda3std3__419piecewise_constructE,@object
	.size		_ZN40_INTERNAL_bbecb050_4_k_cu_33f74c6b_404834cuda3std3__419piecewise_constructE,(_ZN40_INTERNAL_bbecb050_4_k_cu_33f74c6b_404834cuda3std3__45__cpo4cendE - _ZN40_INTERNAL_bbecb050_4_k_cu_33f74c6b_404834cuda3std3__419piecewise_constructE)
_ZN40_INTERNAL_bbecb050_4_k_cu_33f74c6b_404834cuda3std3__419piecewise_constructE:
	.zero		1
	.type		_ZN40_INTERNAL_bbecb050_4_k_cu_33f74c6b_404834cuda3std3__45__cpo4cendE,@object
	.size		_ZN40_INTERNAL_bbecb050_4_k_cu_33f74c6b_404834cuda3std3__45__cpo4cendE,(_ZN40_INTERNAL_bbecb050_4_k_cu_33f74c6b_404834cuda3std6ranges3__45__cpo4swapE - _ZN40_INTERNAL_bbecb050_4_k_cu_33f74c6b_404834cuda3std3__45__cpo4cendE)
_ZN40_INTERNAL_bbecb050_4_k_cu_33f74c6b_404834cuda3std3__45__cpo4cendE:
	.zero		1
	.type		_ZN40_INTERNAL_bbecb050_4_k_cu_33f74c6b_404834cuda3std6ranges3__45__cpo4swapE,@object
	.size		_ZN40_INTERNAL_bbecb050_4_k_cu_33f74c6b_404834cuda3std6ranges3__45__cpo4swapE,(.L_10 - _ZN40_INTERNAL_bbecb050_4_k_cu_33f74c6b_404834cuda3std6ranges3__45__cpo4swapE)
_ZN40_INTERNAL_bbecb050_4_k_cu_33f74c6b_404834cuda3std6ranges3__45__cpo4swapE:
	.zero		1
.L_10:


//--------------------- .nv.constant0._ZN7cutlass13device_kernelINS_4gemm6kernel13GemmUniversalIN4cute5tupleIJiiiiEEENS1_10collective13CollectiveMmaINS1_35MainloopSm100TmaUmmaWarpSpecializedILi6ELi2ELi2ENS5_IJNS4_1CILi1EEESB_SB_EEEEENS5_IJNSA_ILi128EEENSA_ILi256EEENSA_ILi32EEEEEENS_6half_tENS5_IJlSB_lEEESI_SJ_NS4_8TiledMMAINS4_8MMA_AtomIJNS4_20SM100_MMA_F16BF16_SSISI_SI_fLi128ELi256ELNS4_4UMMA5MajorE0ELSO_0ELNSN_7ScaleInE0ELSP_0EEEEEENS4_6LayoutISC_NS5_IJNSA_ILi0EEEST_ST_EEEEENS5_IJNS4_10UnderscoreESW_SW_EEEEENS4_13SM90_TMA_LOADENS4_14ComposedLayoutINS4_7SwizzleILi2ELi4ELi3EEENS4_18smem_ptr_flag_bitsILi16EEENSS_INS5_IJNSA_ILi8EEESG_EEENS5_IJSG_SB_EEEEEEEvNS4_8identityESZ_S19_vS1A_EENS_8epilogue10collective18CollectiveEpilogueINS1C_23Sm100TmaWarpSpecializedILi4ELi2ELi64ELb1ELb0EEEJSH_NS5_IJNSS_ISE_SB_EENSS_INSA_ILi64EEESB_EEEEESI_SJ_SI_SJ_NS1C_6fusion15FusionCallbacksIS1G_NS1L_17LinearCombinationISI_fSI_fLNS_15FloatRoundStyleE2EEESH_S1K_JEEENS4_5SM1004TMEM4LOAD26SM100_TMEM_LOAD_32dp32b64xESZ_NS10_INS11_ILi3ELi4ELi3EEES14_NSS_INS5_IJS15_S1I_EEENS5_IJS1I_SB_EEEEEEENS4_39AutoVectorizingCopyWithAssumedAlignmentILi128EEENS4_14SM90_TMA_STOREES1Z_S21_S21_EEEvvEEEEvNT_6ParamsE --------------------------
	.section	.nv.constant0._ZN7cutlass13device_kernelINS_4gemm6kernel13GemmUniversalIN4cute5tupleIJiiiiEEENS1_10collective13CollectiveMmaINS1_35MainloopSm100TmaUmmaWarpSpecializedILi6ELi2ELi2ENS5_IJNS4_1CILi1EEESB_SB_EEEEENS5_IJNSA_ILi128EEENSA_ILi256EEENSA_ILi32EEEEEENS_6half_tENS5_IJlSB_lEEESI_SJ_NS4_8TiledMMAINS4_8MMA_AtomIJNS4_20SM100_MMA_F16BF16_SSISI_SI_fLi128ELi256ELNS4_4UMMA5MajorE0ELSO_0ELNSN_7ScaleInE0ELSP_0EEEEEENS4_6LayoutISC_NS5_IJNSA_ILi0EEEST_ST_EEEEENS5_IJNS4_10UnderscoreESW_SW_EEEEENS4_13SM90_TMA_LOADENS4_14ComposedLayoutINS4_7SwizzleILi2ELi4ELi3EEENS4_18smem_ptr_flag_bitsILi16EEENSS_INS5_IJNSA_ILi8EEESG_EEENS5_IJSG_SB_EEEEEEEvNS4_8identityESZ_S19_vS1A_EENS_8epilogue10collective18CollectiveEpilogueINS1C_23Sm100TmaWarpSpecializedILi4ELi2ELi64ELb1ELb0EEEJSH_NS5_IJNSS_ISE_SB_EENSS_INSA_ILi64EEESB_EEEEESI_SJ_SI_SJ_NS1C_6fusion15FusionCallbacksIS1G_NS1L_17LinearCombinationISI_fSI_fLNS_15FloatRoundStyleE2EEESH_S1K_JEEENS4_5SM1004TMEM4LOAD26SM100_TMEM_LOAD_32dp32b64xESZ_NS10_INS11_ILi3ELi4ELi3EEES14_NSS_INS5_IJS15_S1I_EEENS5_IJS1I_SB_EEEEEEENS4_39AutoVectorizingCopyWithAssumedAlignmentILi128EEENS4_14SM90_TMA_STOREES1Z_S21_S21_EEEvvEEEEvNT_6ParamsE,"a",@progbits
	.sectionflags	@""
	.align	4
.nv.constant0._ZN7cutlass13device_kernelINS_4gemm6kernel13GemmUniversalIN4cute5tupleIJiiiiEEENS1_10collective13CollectiveMmaINS1_35MainloopSm100TmaUmmaWarpSpecializedILi6ELi2ELi2ENS5_IJNS4_1CILi1EEESB_SB_EEEEENS5_IJNSA_ILi128EEENSA_ILi256EEENSA_ILi32EEEEEENS_6half_tENS5_IJlSB_lEEESI_SJ_NS4_8TiledMMAINS4_8MMA_AtomIJNS4_20SM100_MMA_F16BF16_SSISI_SI_fLi128ELi256ELNS4_4UMMA5MajorE0ELSO_0ELNSN_7ScaleInE0ELSP_0EEEEEENS4_6LayoutISC_NS5_IJNSA_ILi0EEEST_ST_EEEEENS5_IJNS4_10UnderscoreESW_SW_EEEEENS4_13SM90_TMA_LOADENS4_14ComposedLayoutINS4_7SwizzleILi2ELi4ELi3EEENS4_18smem_ptr_flag_bitsILi16EEENSS_INS5_IJNSA_ILi8EEESG_EEENS5_IJSG_SB_EEEEEEEvNS4_8identityESZ_S19_vS1A_EENS_8epilogue10collective18CollectiveEpilogueINS1C_23Sm100TmaWarpSpecializedILi4ELi2ELi64ELb1ELb0EEEJSH_NS5_IJNSS_ISE_SB_EENSS_INSA_ILi64EEESB_EEEEESI_SJ_SI_SJ_NS1C_6fusion15FusionCallbacksIS1G_NS1L_17LinearCombinationISI_fSI_fLNS_15FloatRoundStyleE2EEESH_S1K_JEEENS4_5SM1004TMEM4LOAD26SM100_TMEM_LOAD_32dp32b64xESZ_NS10_INS11_ILi3ELi4ELi3EEES14_NSS_INS5_IJS15_S1I_EEENS5_IJS1I_SB_EEEEEEENS4_39AutoVectorizingCopyWithAssumedAlignmentILi128EEENS4_14SM90_TMA_STOREES1Z_S21_S21_EEEvvEEEEvNT_6ParamsE:
	.zero		2944


//--------------------- SYMBOLS --------------------------

	.type		.nv.reservedSmem.offset0,@object
	.size		.nv.reservedSmem.offset0,0x4
	.type		.nv.reservedSmem.cap,@object
	.size		.nv.reservedSmem.cap,0x4
	.type		__assertfail,@function
